	.headerflags	@"EF_CUDA_TEXMODE_UNIFIED EF_CUDA_64BIT_ADDRESS EF_CUDA_ACCELERATORS EF_CUDA_SM90 EF_CUDA_VIRTUAL_SM(EF_CUDA_SM90)"
	.elftype	@"ET_EXEC"


//--------------------- .nv.info                  --------------------------
	.section	.nv.info,"",@"SHT_CUDA_INFO"
	.align	4


	//----- nvinfo : EIATTR_REGCOUNT
	.align		4
        /*0000*/ 	.byte	0x04, 0x2f
        /*0002*/ 	.short	(.L_1 - .L_0)
	.align		4
.L_0:
        /*0004*/ 	.word	index@(triton_per_fused_native_group_norm_21)
        /*0008*/ 	.word	0x00000028


	//----- nvinfo : EIATTR_MIN_STACK_SIZE
	.align		4
.L_1:
        /*000c*/ 	.byte	0x04, 0x12
        /*000e*/ 	.short	(.L_3 - .L_2)
	.align		4
.L_2:
        /*0010*/ 	.word	index@(triton_per_fused_native_group_norm_21)
        /*0014*/ 	.word	0x00000000


	//----- nvinfo : EIATTR_FRAME_SIZE
	.align		4
.L_3:
        /*0018*/ 	.byte	0x04, 0x11
        /*001a*/ 	.short	(.L_5 - .L_4)
	.align		4
.L_4:
        /*001c*/ 	.word	index@(triton_per_fused_native_group_norm_21)
        /*0020*/ 	.word	0x00000000


	//----- nvinfo : EIATTR_MIN_STACK_SIZE
	.align		4
.L_5:
        /*0024*/ 	.byte	0x04, 0x12
        /*0026*/ 	.short	(.L_7 - .L_6)
	.align		4
.L_6:
        /*0028*/ 	.word	index@(triton_per_fused_native_group_norm_21)
        /*002c*/ 	.word	0x00000000
.L_7:


//--------------------- .nv.info.triton_per_fused_native_group_norm_21 --------------------------
	.section	.nv.info.triton_per_fused_native_group_norm_21,"",@"SHT_CUDA_INFO"
	.sectionflags	@""
	.align	4


	//----- nvinfo : EIATTR_CUDA_API_VERSION
	.align		4
        /*0000*/ 	.byte	0x04, 0x37
        /*0002*/ 	.short	(.L_9 - .L_8)
.L_8:
        /*0004*/ 	.word	0x0000007c


	//----- nvinfo : EIATTR_KPARAM_INFO
	.align		4
.L_9:
        /*0008*/ 	.byte	0x04, 0x17
        /*000a*/ 	.short	(.L_11 - .L_10)
.L_10:
        /*000c*/ 	.word	0x00000000
        /*0010*/ 	.short	0x0007
        /*0012*/ 	.short	0x0034
        /*0014*/ 	.byte	0x00, 0xf0, 0x11, 0x00


	//----- nvinfo : EIATTR_KPARAM_INFO
	.align		4
.L_11:
        /*0018*/ 	.byte	0x04, 0x17
        /*001a*/ 	.short	(.L_13 - .L_12)
.L_12:
        /*001c*/ 	.word	0x00000000
        /*0020*/ 	.short	0x0006
        /*0022*/ 	.short	0x0030
        /*0024*/ 	.byte	0x00, 0xf0, 0x11, 0x00


	//----- nvinfo : EIATTR_KPARAM_INFO
	.align		4
.L_13:
        /*0028*/ 	.byte	0x04, 0x17
        /*002a*/ 	.short	(.L_15 - .L_14)
.L_14:
        /*002c*/ 	.word	0x00000000
        /*0030*/ 	.short	0x0005
        /*0032*/ 	.short	0x0028
        /*0034*/ 	.byte	0x00, 0xf4, 0x21, 0x00


	//----- nvinfo : EIATTR_KPARAM_INFO
	.align		4
.L_15:
        /*0038*/ 	.byte	0x04, 0x17
        /*003a*/ 	.short	(.L_17 - .L_16)
.L_16:
        /*003c*/ 	.word	0x00000000
        /*0040*/ 	.short	0x0004
        /*0042*/ 	.short	0x0020
        /*0044*/ 	.byte	0x00, 0xf4, 0x21, 0x00


	//----- nvinfo : EIATTR_KPARAM_INFO
	.align		4
.L_17:
        /*0048*/ 	.byte	0x04, 0x17
        /*004a*/ 	.short	(.L_19 - .L_18)
.L_18:
        /*004c*/ 	.word	0x00000000
        /*0050*/ 	.short	0x0003
        /*0052*/ 	.short	0x0018
        /*0054*/ 	.byte	0x00, 0xf4, 0x21, 0x00


	//----- nvinfo : EIATTR_KPARAM_INFO
	.align		4
.L_19:
        /*0058*/ 	.byte	0x04, 0x17
        /*005a*/ 	.short	(.L_21 - .L_20)
.L_20:
        /*005c*/ 	.word	0x00000000
        /*0060*/ 	.short	0x0002
        /*0062*/ 	.short	0x0010
        /*0064*/ 	.byte	0x00, 0xf4, 0x21, 0x00


	//----- nvinfo : EIATTR_KPARAM_INFO
	.align		4
.L_21:
        /*0068*/ 	.byte	0x04, 0x17
        /*006a*/ 	.short	(.L_23 - .L_22)
.L_22:
        /*006c*/ 	.word	0x00000000
        /*0070*/ 	.short	0x0001
        /*0072*/ 	.short	0x0008
        /*0074*/ 	.byte	0x00, 0xf4, 0x21, 0x00


	//----- nvinfo : EIATTR_KPARAM_INFO
	.align		4
.L_23:
        /*0078*/ 	.byte	0x04, 0x17
        /*007a*/ 	.short	(.L_25 - .L_24)
.L_24:
        /*007c*/ 	.word	0x00000000
        /*0080*/ 	.short	0x0000
        /*0082*/ 	.short	0x0000
        /*0084*/ 	.byte	0x00, 0xf4, 0x21, 0x00


	//----- nvinfo : EIATTR_SPARSE_MMA_MASK
	.align		4
.L_25:
        /*0088*/ 	.byte	0x03, 0x50
        /*008a*/ 	.short	0x0000


	//----- nvinfo : EIATTR_MAXREG_COUNT
	.align		4
        /*008c*/ 	.byte	0x03, 0x1b
        /*008e*/ 	.short	0x00ff


	//----- nvinfo : EIATTR_COOP_GROUP_MASK_REGIDS
	.align		4
        /*0090*/ 	.byte	0x04, 0x29
        /*0092*/ 	.short	(.L_27 - .L_26)


	//   ....[0]....
.L_26:
        /*0094*/ 	.word	0xffffffff


	//   ....[1]....
        /*0098*/ 	.word	0xffffffff


	//   ....[2]....
        /*009c*/ 	.word	0xffffffff


	//   ....[3]....
        /*00a0*/ 	.word	0xffffffff


	//   ....[4]....
        /*00a4*/ 	.word	0xffffffff


	//   ....[5]....
        /*00a8*/ 	.word	0xffffffff


	//   ....[6]....
        /*00ac*/ 	.word	0xffffffff


	//   ....[7]....
        /*00b0*/ 	.word	0xffffffff


	//   ....[8]....
        /*00b4*/ 	.word	0xffffffff


	//   ....[9]....
        /*00b8*/ 	.word	0xffffffff


	//   ....[10]....
        /*00bc*/ 	.word	0xffffffff


	//   ....[11]....
        /*00c0*/ 	.word	0xffffffff


	//   ....[12]....
        /*00c4*/ 	.word	0xffffffff


	//   ....[13]....
        /*00c8*/ 	.word	0xffffffff


	//   ....[14]....
        /*00cc*/ 	.word	0xffffffff


	//   ....[15]....
        /*00d0*/ 	.word	0xffffffff


	//   ....[16]....
        /*00d4*/ 	.word	0xffffffff


	//   ....[17]....
        /*00d8*/ 	.word	0xffffffff


	//   ....[18]....
        /*00dc*/ 	.word	0xffffffff


	//   ....[19]....
        /*00e0*/ 	.word	0xffffffff


	//   ....[20]....
        /*00e4*/ 	.word	0xffffffff


	//   ....[21]....
        /*00e8*/ 	.word	0xffffffff


	//   ....[22]....
        /*00ec*/ 	.word	0xffffffff


	//   ....[23]....
        /*00f0*/ 	.word	0xffffffff


	//   ....[24]....
        /*00f4*/ 	.word	0xffffffff


	//   ....[25]....
        /*00f8*/ 	.word	0xffffffff


	//   ....[26]....
        /*00fc*/ 	.word	0xffffffff


	//   ....[27]....
        /*0100*/ 	.word	0xffffffff


	//   ....[28]....
        /*0104*/ 	.word	0xffffffff


	//   ....[29]....
        /*0108*/ 	.word	0xffffffff


	//   ....[30]....
        /*010c*/ 	.word	0xffffffff


	//   ....[31]....
        /*0110*/ 	.word	0xffffffff


	//   ....[32]....
        /*0114*/ 	.word	0xffffffff


	//----- nvinfo : EIATTR_COOP_GROUP_INSTR_OFFSETS
	.align		4
.L_27:
        /*0118*/ 	.byte	0x04, 0x28
        /*011a*/ 	.short	(.L_29 - .L_28)


	//   ....[0]....
.L_28:
        /*011c*/ 	.word	0x00000840


	//   ....[1]....
        /*0120*/ 	.word	0x00000870


	//   ....[2]....
        /*0124*/ 	.word	0x000008b0


	//   ....[3]....
        /*0128*/ 	.word	0x00000b60


	//   ....[4]....
        /*012c*/ 	.word	0x00000b90


	//   ....[5]....
        /*0130*/ 	.word	0x00000bb0


	//   ....[6]....
        /*0134*/ 	.word	0x00000bc0


	//   ....[7]....
        /*0138*/ 	.word	0x00000bf0


	//   ....[8]....
        /*013c*/ 	.word	0x00000c00


	//   ....[9]....
        /*0140*/ 	.word	0x00000c10


	//   ....[10]....
        /*0144*/ 	.word	0x00000dc0


	//   ....[11]....
        /*0148*/ 	.word	0x00000e30


	//   ....[12]....
        /*014c*/ 	.word	0x00000e90


	//   ....[13]....
        /*0150*/ 	.word	0x00000f10


	//   ....[14]....
        /*0154*/ 	.word	0x00001120


	//   ....[15]....
        /*0158*/ 	.word	0x000011f0


	//   ....[16]....
        /*015c*/ 	.word	0x00001250


	//   ....[17]....
        /*0160*/ 	.word	0x000012e0


	//   ....[18]....
        /*0164*/ 	.word	0x00001350


	//   ....[19]....
        /*0168*/ 	.word	0x000013a0


	//   ....[20]....
        /*016c*/ 	.word	0x000013c0


	//   ....[21]....
        /*0170*/ 	.word	0x000013e0


	//   ....[22]....
        /*0174*/ 	.word	0x000013f0


	//   ....[23]....
        /*0178*/ 	.word	0x00001400


	//   ....[24]....
        /*017c*/ 	.word	0x00001650


	//   ....[25]....
        /*0180*/ 	.word	0x00001660


	//   ....[26]....
        /*0184*/ 	.word	0x00001690


	//   ....[27]....
        /*0188*/ 	.word	0x000016d0


	//   ....[28]....
        /*018c*/ 	.word	0x00001810


	//   ....[29]....
        /*0190*/ 	.word	0x00001820


	//   ....[30]....
        /*0194*/ 	.word	0x00001840


	//   ....[31]....
        /*0198*/ 	.word	0x00001930


	//   ....[32]....
        /*019c*/ 	.word	0x00001970


	//----- nvinfo : EIATTR_EXIT_INSTR_OFFSETS
	.align		4
.L_29:
        /*01a0*/ 	.byte	0x04, 0x1c
        /*01a2*/ 	.short	(.L_31 - .L_30)


	//   ....[0]....
.L_30:
        /*01a4*/ 	.word	0x00001ce0


	//   ....[1]....
        /*01a8*/ 	.word	0x00001d30


	//----- nvinfo : EIATTR_REQNTID
	.align		4
.L_31:
        /*01ac*/ 	.byte	0x04, 0x10
        /*01ae*/ 	.short	(.L_33 - .L_32)
.L_32:
        /*01b0*/ 	.word	0x00000100
        /*01b4*/ 	.word	0x00000001
        /*01b8*/ 	.word	0x00000001


	//----- nvinfo : EIATTR_CBANK_PARAM_SIZE
	.align		4
.L_33:
        /*01bc*/ 	.byte	0x03, 0x19
        /*01be*/ 	.short	0x0038


	//----- nvinfo : EIATTR_PARAM_CBANK
	.align		4
        /*01c0*/ 	.byte	0x04, 0x0a
        /*01c2*/ 	.short	(.L_35 - .L_34)
	.align		4
.L_34:
        /*01c4*/ 	.word	index@(.nv.constant0.triton_per_fused_native_group_norm_21)
        /*01c8*/ 	.short	0x0210
        /*01ca*/ 	.short	0x0038


	//----- nvinfo : EIATTR_SW_WAR
	.align		4
.L_35:
        /*01cc*/ 	.byte	0x04, 0x36
        /*01ce*/ 	.short	(.L_37 - .L_36)
.L_36:
        /*01d0*/ 	.word	0x00000008
.L_37:


//--------------------- .nv.callgraph             --------------------------
	.section	.nv.callgraph,"",@"SHT_CUDA_CALLGRAPH"
	.align	4
	.sectionentsize	8
	.align		4
        /*0000*/ 	.word	0x00000000
	.align		4
        /*0004*/ 	.word	0xffffffff
	.align		4
        /*0008*/ 	.word	0x00000000
	.align		4
        /*000c*/ 	.word	0xfffffffe
	.align		4
        /*0010*/ 	.word	0x00000000
	.align		4
        /*0014*/ 	.word	0xfffffffd
	.align		4
        /*0018*/ 	.word	0x00000000
	.align		4
        /*001c*/ 	.word	0xfffffffc


//--------------------- .text.triton_per_fused_native_group_norm_21 --------------------------
	.section	.text.triton_per_fused_native_group_norm_21,"ax",@progbits
	.sectionflags	@"SHF_BARRIERS=1"
	.align	128
        .global         triton_per_fused_native_group_norm_21
        .type           triton_per_fused_native_group_norm_21,@function
        .size           triton_per_fused_native_group_norm_21,(.L_x_1 - triton_per_fused_native_group_norm_21)
        .other          triton_per_fused_native_group_norm_21,@"STO_CUDA_ENTRY STV_DEFAULT"
triton_per_fused_native_group_norm_21:
.text.triton_per_fused_native_group_norm_21:
[----:B------:R-:W0:Y:S01]  /*0000*/  LDC R1, c[0x0][0x28] ;  /* 0x00000a00ff017b82 */ /* 0x000e220000000800 */
[----:B------:R-:W1:Y:S07]  /*0010*/  S2R R29, SR_CTAID.X ;  /* 0x00000000001d7919 */ /* 0x000e6e0000002500 */
[----:B------:R-:W2:Y:S01]  /*0020*/  LDC.64 R16, c[0x0][0x220] ;  /* 0x00008800ff107b82 */ /* 0x000ea20000000a00 */
[----:B------:R-:W-:Y:S02]  /*0030*/  CS2R R8, SRZ ;  /* 0x0000000000087805 */ /* 0x000fe4000001ff00 */
[----:B------:R-:W-:Y:S01]  /*0040*/  CS2R R10, SRZ ;  /* 0x00000000000a7805 */ /* 0x000fe2000001ff00 */
[----:B------:R-:W3:Y:S01]  /*0050*/  S2R R0, SR_TID.X ;  /* 0x0000000000007919 */ /* 0x000ee20000002100 */
[----:B------:R-:W-:-:S02]  /*0060*/  CS2R R12, SRZ ;  /* 0x00000000000c7805 */ /* 0x000fc4000001ff00 */
[----:B------:R-:W-:Y:S01]  /*0070*/  CS2R R14, SRZ ;  /* 0x00000000000e7805 */ /* 0x000fe2000001ff00 */
[----:B------:R-:W-:Y:S01]  /*0080*/  ULDC.64 UR6, c[0x0][0x208] ;  /* 0x0000820000067ab9 */ /* 0x000fe20000000a00 */
[----:B-1----:R-:W-:Y:S02]  /*0090*/  SHF.L.U32 R29, R29, 0x5, RZ ;  /* 0x000000051d1d7819 */ /* 0x002fe400000006ff */
[----:B---3--:R-:W-:Y:S02]  /*00a0*/  SHF.L.U32 R32, R0, 0x2, RZ ;  /* 0x0000000200207819 */ /* 0x008fe400000006ff */
[----:B------:R-:W-:Y:S02]  /*00b0*/  SHF.R.U32.HI R5, RZ, 0x3, R0 ;  /* 0x00000003ff057819 */ /* 0x000fe40000011600 */
[----:B------:R-:W-:Y:S02]  /*00c0*/  LOP3.LUT R4, R29, 0x1c, R32, 0xf8, !PT ;  /* 0x0000001c1d047812 */ /* 0x000fe400078ef820 */
[----:B------:R-:W-:-:S02]  /*00d0*/  SGXT.U32 R5, R5, 0x5 ;  /* 0x000000050505781a */ /* 0x000fc40000000000 */
[C---:B------:R-:W-:Y:S01]  /*00e0*/  ISETP.GE.AND P0, PT, R4.reuse, 0xc0, PT ;  /* 0x000000c00400780c */ /* 0x040fe20003f06270 */
[----:B------:R-:W-:-:S05]  /*00f0*/  IMAD.HI R2, R4, 0x2aaaaaab, RZ ;  /* 0x2aaaaaab04027827 */ /* 0x000fca00078e02ff */
[----:B------:R-:W-:-:S04]  /*0100*/  SHF.R.U32.HI R3, RZ, 0x1f, R2 ;  /* 0x0000001fff037819 */ /* 0x000fc80000011602 */
[----:B------:R-:W-:Y:S02]  /*0110*/  LEA.HI.SX32 R35, R2, R3, 0x1d ;  /* 0x0000000302237211 */ /* 0x000fe400078feaff */
[----:B------:R-:W1:Y:S03]  /*0120*/  LDC.64 R2, c[0x0][0x218] ;  /* 0x00008600ff027b82 */ /* 0x000e660000000a00 */
[----:B------:R-:W-:-:S04]  /*0130*/  IMAD R6, R35, -0x30, R4 ;  /* 0xffffffd023067824 */ /* 0x000fc800078e0204 */
[----:B------:R-:W-:Y:S01]  /*0140*/  IMAD R6, R5, 0x30, R6 ;  /* 0x0000003005067824 */ /* 0x000fe200078e0206 */
[----:B------:R-:W-:-:S03]  /*0150*/  CS2R R4, SRZ ;  /* 0x0000000000047805 */ /* 0x000fc6000001ff00 */
[----:B------:R-:W-:Y:S01]  /*0160*/  IMAD R35, R35, 0xc00, R6 ;  /* 0x00000c0023237824 */ /* 0x000fe200078e0206 */
[----:B------:R-:W-:-:S03]  /*0170*/  CS2R R6, SRZ ;  /* 0x0000000000067805 */ /* 0x000fc6000001ff00 */
[----:B--2---:R-:W-:Y:S01]  /*0180*/  IMAD.WIDE R22, R35, 0x4, R16 ;  /* 0x0000000423167825 */ /* 0x004fe200078e0210 */
[----:B------:R-:W-:-:S04]  /*0190*/  IADD3 R25, R35, 0x600, RZ ;  /* 0x0000060023197810 */ /* 0x000fc80007ffe0ff */
[----:B------:R-:W2:Y:S01]  /*01a0*/  @!P0 LDG.E.128 R8, desc[UR6][R22.64] ;  /* 0x0000000616088981 */ /* 0x000ea2000c1e1d00 */
[----:B------:R-:W-:-:S04]  /*01b0*/  IMAD.WIDE R36, R25, 0x4, R16 ;  /* 0x0000000419247825 */ /* 0x000fc800078e0210 */
[--C-:B-1----:R-:W-:Y:S01]  /*01c0*/  IMAD.WIDE R26, R35, 0x4, R2.reuse ;  /* 0x00000004231a7825 */ /* 0x102fe200078e0202 */
[----:B------:R1:W3:Y:S01]  /*01d0*/  @!P0 LDG.E.128 R12, desc[UR6][R36.64] ;  /* 0x00000006240c8981 */ /* 0x0002e2000c1e1d00 */
[----:B------:R-:W-:Y:S02]  /*01e0*/  CS2R R16, SRZ ;  /* 0x0000000000107805 */ /* 0x000fe4000001ff00 */
[----:B------:R-:W-:Y:S01]  /*01f0*/  CS2R R18, SRZ ;  /* 0x0000000000127805 */ /* 0x000fe2000001ff00 */
[----:B------:R4:W5:Y:S01]  /*0200*/  @!P0 LDG.E.128 R4, desc[UR6][R26.64] ;  /* 0x000000061a048981 */ /* 0x000962000c1e1d00 */
[----:B-1----:R-:W-:Y:S02]  /*0210*/  IMAD.WIDE R36, R25, 0x4, R2 ;  /* 0x0000000419247825 */ /* 0x002fe400078e0202 */
[----:B------:R-:W1:Y:S03]  /*0220*/  LDC.64 R2, c[0x0][0x210] ;  /* 0x00008400ff027b82 */ /* 0x000e660000000a00 */
[----:B------:R-:W5:Y:S01]  /*0230*/  @!P0 LDG.E.128 R16, desc[UR6][R36.64] ;  /* 0x0000000624108981 */ /* 0x000f62000c1e1d00 */
[----:B------:R-:W-:-:S02]  /*0240*/  CS2R R20, SRZ ;  /* 0x0000000000147805 */ /* 0x000fc4000001ff00 */
[----:B------:R-:W-:Y:S02]  /*0250*/  CS2R R22, SRZ ;  /* 0x0000000000167805 */ /* 0x000fe4000001ff00 */
[----:B----4-:R-:W-:Y:S01]  /*0260*/  CS2R R26, SRZ ;  /* 0x00000000001a7805 */ /* 0x010fe2000001ff00 */
[----:B-1----:R-:W-:-:S04]  /*0270*/  IMAD.WIDE R34, R35, 0x4, R2 ;  /* 0x0000000423227825 */ /* 0x002fc800078e0202 */
[----:B------:R-:W-:Y:S01]  /*0280*/  IMAD.WIDE R2, R25, 0x4, R2 ;  /* 0x0000000419027825 */ /* 0x000fe200078e0202 */
[----:B------:R-:W-:Y:S01]  /*0290*/  CS2R R24, SRZ ;  /* 0x0000000000187805 */ /* 0x000fe2000001ff00 */
[----:B------:R1:W4:Y:S05]  /*02a0*/  @!P0 LDG.E.128 R20, desc[UR6][R34.64] ;  /* 0x0000000622148981 */ /* 0x00032a000c1e1d00 */
[----:B------:R1:W4:Y:S01]  /*02b0*/  @!P0 LDG.E.128 R24, desc[UR6][R2.64] ;  /* 0x0000000602188981 */ /* 0x000322000c1e1d00 */
[----:B------:R-:W1:Y:S01]  /*02c0*/  S2UR UR5, SR_CgaCtaId ;  /* 0x00000000000579c3 */ /* 0x000e620000008800 */
[----:B------:R-:W-:Y:S01]  /*02d0*/  LOP3.LUT R32, R32, 0x1c, RZ, 0xc0, !PT ;  /* 0x0000001c20207812 */ /* 0x000fe200078ec0ff */
[----:B------:R-:W-:-:S02]  /*02e0*/  UMOV UR4, 0x400 ;  /* 0x0000040000047882 */ /* 0x000fc40000000000 */
[----:B01----:R-:W-:Y:S01]  /*02f0*/  UPRMT UR4, UR5, 0x654, UR4 ;  /* 0x0000065405047896 */ /* 0x003fe20008000004 */
[----:B--2---:R-:W-:Y:S02]  /*0300*/  SEL R8, R8, RZ, !P0 ;  /* 0x000000ff08087207 */ /* 0x004fe40004000000 */
[----:B---3--:R-:W-:Y:S02]  /*0310*/  SEL R12, R12, RZ, !P0 ;  /* 0x000000ff0c0c7207 */ /* 0x008fe40004000000 */
[----:B------:R-:W-:Y:S02]  /*0320*/  FSEL R8, R8, RZ, !P0 ;  /* 0x000000ff08087208 */ /* 0x000fe40004000000 */
[----:B------:R-:W-:Y:S02]  /*0330*/  FSEL R33, R12, RZ, !P0 ;  /* 0x000000ff0c217208 */ /* 0x000fe40004000000 */
[----:B-----5:R-:W-:-:S03]  /*0340*/  SEL R12, R4, RZ, !P0 ;  /* 0x000000ff040c7207 */ /* 0x020fc60004000000 */
[----:B------:R-:W-:Y:S01]  /*0350*/  FADD R4, R8, R33 ;  /* 0x0000002108047221 */ /* 0x000fe20000000000 */
[----:B------:R-:W-:-:S04]  /*0360*/  SEL R5, R5, RZ, !P0 ;  /* 0x000000ff05057207 */ /* 0x000fc80004000000 */
[----:B------:R-:W-:Y:S02]  /*0370*/  FSETP.GEU.AND P3, PT, |R4|, 1.175494350822287508e-38, PT ;  /* 0x008000000400780b */ /* 0x000fe40003f6e200 */
[----:B------:R-:W-:Y:S02]  /*0380*/  SEL R35, R16, RZ, !P0 ;  /* 0x000000ff10237207 */ /* 0x000fe40004000000 */
[----:B------:R-:W-:Y:S01]  /*0390*/  SEL R16, R17, RZ, !P0 ;  /* 0x000000ff11107207 */ /* 0x000fe20004000000 */
[C---:B------:R-:W-:Y:S01]  /*03a0*/  FMUL R17, R4.reuse, 0.25 ;  /* 0x3e80000004117820 */ /* 0x040fe20000400000 */
[----:B------:R-:W-:Y:S02]  /*03b0*/  FSETP.GT.AND P2, PT, |R4|, 8.50705917302346158658e+37, PT ;  /* 0x7e8000000400780b */ /* 0x000fe40003f44200 */
[----:B------:R-:W-:Y:S01]  /*03c0*/  SEL R3, R18, RZ, !P0 ;  /* 0x000000ff12037207 */ /* 0x000fe20004000000 */
[----:B------:R-:W-:Y:S01]  /*03d0*/  FADD R5, R5, R16 ;  /* 0x0000001005057221 */ /* 0x000fe20000000000 */
[----:B------:R-:W-:-:S02]  /*03e0*/  FSEL R17, R17, R4, P2 ;  /* 0x0000000411117208 */ /* 0x000fc40001000000 */
[----:B------:R-:W-:Y:S02]  /*03f0*/  SEL R18, R9, RZ, !P0 ;  /* 0x000000ff09127207 */ /* 0x000fe40004000000 */
[----:B------:R-:W-:Y:S02]  /*0400*/  SEL R16, R13, RZ, !P0 ;  /* 0x000000ff0d107207 */ /* 0x000fe40004000000 */
[----:B------:R-:W-:Y:S01]  /*0410*/  SEL R6, R6, RZ, !P0 ;  /* 0x000000ff06067207 */ /* 0x000fe20004000000 */
[----:B------:R-:W-:Y:S01]  /*0420*/  @!P3 FMUL R17, R17, 16777216 ;  /* 0x4b8000001111b820 */ /* 0x000fe20000400000 */
[----:B------:R-:W-:Y:S02]  /*0430*/  SEL R7, R7, RZ, !P0 ;  /* 0x000000ff07077207 */ /* 0x000fe40004000000 */
[----:B------:R-:W-:Y:S02]  /*0440*/  SEL R2, R19, RZ, !P0 ;  /* 0x000000ff13027207 */ /* 0x000fe40004000000 */
[----:B------:R-:W-:-:S02]  /*0450*/  FSEL R13, R18, RZ, !P0 ;  /* 0x000000ff120d7208 */ /* 0x000fc40004000000 */
[----:B------:R-:W-:Y:S01]  /*0460*/  FSEL R16, R16, RZ, !P0 ;  /* 0x000000ff10107208 */ /* 0x000fe20004000000 */
[----:B------:R-:W-:Y:S01]  /*0470*/  FADD R9, R6, R3 ;  /* 0x0000000306097221 */ /* 0x000fe20000000000 */
[----:B------:R-:W-:Y:S01]  /*0480*/  FADD R7, R7, R2 ;  /* 0x0000000207077221 */ /* 0x000fe20000000000 */
[----:B------:R0:W1:Y:S01]  /*0490*/  MUFU.RCP R6, R17 ;  /* 0x0000001100067308 */ /* 0x0000620000001000 */
[----:B------:R-:W-:Y:S01]  /*04a0*/  SEL R10, R10, RZ, !P0 ;  /* 0x000000ff0a0a7207 */ /* 0x000fe20004000000 */
[----:B------:R-:W-:Y:S01]  /*04b0*/  FADD R2, R13, R16 ;  /* 0x000000100d027221 */ /* 0x000fe20000000000 */
[----:B------:R-:W-:Y:S01]  /*04c0*/  SEL R19, R14, RZ, !P0 ;  /* 0x000000ff0e137207 */ /* 0x000fe20004000000 */
[----:B------:R-:W-:Y:S01]  /*04d0*/  @P2 FMUL R33, R33, 0.25 ;  /* 0x3e80000021212820 */ /* 0x000fe20000400000 */
[----:B------:R-:W-:Y:S01]  /*04e0*/  SEL R11, R11, RZ, !P0 ;  /* 0x000000ff0b0b7207 */ /* 0x000fe20004000000 */
[----:B------:R-:W-:Y:S01]  /*04f0*/  FMUL R3, R2, 0.25 ;  /* 0x3e80000002037820 */ /* 0x000fe20000400000 */
[----:B------:R-:W-:-:S02]  /*0500*/  FSEL R14, R10, RZ, !P0 ;  /* 0x000000ff0a0e7208 */ /* 0x000fc40004000000 */
[----:B------:R-:W-:Y:S02]  /*0510*/  FSEL R19, R19, RZ, !P0 ;  /* 0x000000ff13137208 */ /* 0x000fe40004000000 */
[----:B------:R-:W-:Y:S02]  /*0520*/  FSETP.GT.AND P2, PT, |R2|, 8.50705917302346158658e+37, PT ;  /* 0x7e8000000200780b */ /* 0x000fe40003f44200 */
[----:B------:R-:W-:Y:S01]  /*0530*/  SEL R15, R15, RZ, !P0 ;  /* 0x000000ff0f0f7207 */ /* 0x000fe20004000000 */
[----:B------:R-:W-:Y:S01]  /*0540*/  @!P3 FMUL R33, R33, 16777216 ;  /* 0x4b8000002121b820 */ /* 0x000fe20000400000 */
[----:B------:R-:W-:Y:S02]  /*0550*/  FSEL R10, R11, RZ, !P0 ;  /* 0x000000ff0b0a7208 */ /* 0x000fe40004000000 */
[----:B0-----:R-:W-:Y:S01]  /*0560*/  FSEL R17, R3, R2, P2 ;  /* 0x0000000203117208 */ /* 0x001fe20001000000 */
[----:B------:R-:W-:Y:S01]  /*0570*/  FADD R3, R14, R19 ;  /* 0x000000130e037221 */ /* 0x000fe20000000000 */
[----:B------:R-:W-:Y:S01]  /*0580*/  FSEL R11, R15, RZ, !P0 ;  /* 0x000000ff0f0b7208 */ /* 0x000fe20004000000 */
[----:B-1----:R-:W-:Y:S01]  /*0590*/  FMUL R33, R6, R33 ;  /* 0x0000002106217220 */ /* 0x002fe20000400000 */
[----:B------:R-:W-:-:S02]  /*05a0*/  FSETP.GEU.AND P1, PT, |R2|, 1.175494350822287508e-38, PT ;  /* 0x008000000200780b */ /* 0x000fc40003f2e200 */
[C---:B------:R-:W-:Y:S01]  /*05b0*/  FSETP.GEU.AND P5, PT, |R3|.reuse, 1.175494350822287508e-38, PT ;  /* 0x008000000300780b */ /* 0x040fe20003fae200 */
[----:B------:R-:W-:Y:S01]  /*05c0*/  FADD R6, R10, R11 ;  /* 0x0000000b0a067221 */ /* 0x000fe20000000000 */
[C---:B------:R-:W-:Y:S01]  /*05d0*/  FMUL R18, R3.reuse, 0.25 ;  /* 0x3e80000003127820 */ /* 0x040fe20000400000 */
[----:B------:R-:W-:Y:S01]  /*05e0*/  FSETP.GT.AND P3, PT, |R3|, 8.50705917302346158658e+37, PT ;  /* 0x7e8000000300780b */ /* 0x000fe20003f64200 */
[----:B------:R-:W-:Y:S02]  /*05f0*/  FADD R12, R12, R35 ;  /* 0x000000230c0c7221 */ /* 0x000fe40000000000 */
[C---:B------:R-:W-:Y:S01]  /*0600*/  FSETP.GEU.AND P6, PT, |R6|.reuse, 1.175494350822287508e-38, PT ;  /* 0x008000000600780b */ /* 0x040fe20003fce200 */
[----:B------:R-:W-:Y:S01]  /*0610*/  FMUL R35, R6, 0.25 ;  /* 0x3e80000006237820 */ /* 0x000fe20000400000 */
[----:B------:R-:W-:Y:S02]  /*0620*/  FSEL R18, R18, R3, P3 ;  /* 0x0000000312127208 */ /* 0x000fe40001800000 */
[----:B------:R-:W-:Y:S01]  /*0630*/  FSETP.GT.AND P4, PT, |R6|, 8.50705917302346158658e+37, PT ;  /* 0x7e8000000600780b */ /* 0x000fe20003f84200 */
[----:B------:R-:W-:-:S02]  /*0640*/  @!P1 FMUL R17, R17, 16777216 ;  /* 0x4b80000011119820 */ /* 0x000fc40000400000 */
[----:B------:R-:W-:Y:S01]  /*0650*/  @!P5 FMUL R18, R18, 16777216 ;  /* 0x4b8000001212d820 */ /* 0x000fe20000400000 */
[----:B------:R-:W-:Y:S01]  /*0660*/  FSEL R34, R35, R6, P4 ;  /* 0x0000000623227208 */ /* 0x000fe20002000000 */
[----:B------:R4:W0:Y:S04]  /*0670*/  MUFU.RCP R15, R17 ;  /* 0x00000011000f7308 */ /* 0x0008280000001000 */
[----:B------:R-:W-:-:S04]  /*0680*/  @!P6 FMUL R34, R34, 16777216 ;  /* 0x4b8000002222e820 */ /* 0x000fc80000400000 */
[----:B------:R-:W1:Y:S01]  /*0690*/  MUFU.RCP R18, R18 ;  /* 0x0000001200127308 */ /* 0x000e620000001000 */
[----:B----4-:R-:W-:Y:S02]  /*06a0*/  SEL R17, R20, RZ, !P0 ;  /* 0x000000ff14117207 */ /* 0x010fe40004000000 */
[----:B------:R-:W-:Y:S01]  /*06b0*/  SEL R24, R24, RZ, !P0 ;  /* 0x000000ff18187207 */ /* 0x000fe20004000000 */
[----:B------:R-:W-:Y:S01]  /*06c0*/  @P2 FMUL R16, R16, 0.25 ;  /* 0x3e80000010102820 */ /* 0x000fe20000400000 */
[----:B------:R-:W-:Y:S01]  /*06d0*/  SEL R20, R21, RZ, !P0 ;  /* 0x000000ff15147207 */ /* 0x000fe20004000000 */
[----:B------:R-:W-:Y:S02]  /*06e0*/  @P3 FMUL R19, R19, 0.25 ;  /* 0x3e80000013133820 */ /* 0x000fe40000400000 */
[----:B------:R-:W2:Y:S01]  /*06f0*/  MUFU.RCP R34, R34 ;  /* 0x0000002200227308 */ /* 0x000ea20000001000 */
[----:B------:R-:W-:Y:S02]  /*0700*/  SEL R21, R25, RZ, !P0 ;  /* 0x000000ff19157207 */ /* 0x000fe40004000000 */
[----:B------:R-:W-:-:S02]  /*0710*/  FSEL R17, R17, RZ, !P0 ;  /* 0x000000ff11117208 */ /* 0x000fc40004000000 */
[----:B------:R-:W-:Y:S01]  /*0720*/  FSEL R24, R24, RZ, !P0 ;  /* 0x000000ff18187208 */ /* 0x000fe20004000000 */
[----:B------:R-:W-:Y:S01]  /*0730*/  @!P1 FMUL R16, R16, 16777216 ;  /* 0x4b80000010109820 */ /* 0x000fe20000400000 */
[----:B------:R-:W-:Y:S01]  /*0740*/  FSEL R20, R20, RZ, !P0 ;  /* 0x000000ff14147208 */ /* 0x000fe20004000000 */
[----:B------:R-:W-:Y:S01]  /*0750*/  @!P5 FMUL R19, R19, 16777216 ;  /* 0x4b8000001313d820 */ /* 0x000fe20000400000 */
[----:B------:R-:W-:Y:S01]  /*0760*/  FSEL R21, R21, RZ, !P0 ;  /* 0x000000ff15157208 */ /* 0x000fe20004000000 */
[----:B------:R-:W-:Y:S01]  /*0770*/  @P4 FMUL R11, R11, 0.25 ;  /* 0x3e8000000b0b4820 */ /* 0x000fe20000400000 */
[----:B------:R-:W-:Y:S01]  /*0780*/  FADD R24, -R17, R24 ;  /* 0x0000001811187221 */ /* 0x000fe20000000100 */
[----:B------:R-:W-:Y:S01]  /*0790*/  FSETP.NEU.AND P1, PT, R4, RZ, PT ;  /* 0x000000ff0400720b */ /* 0x000fe20003f2d000 */
[----:B0-----:R-:W-:Y:S01]  /*07a0*/  FMUL R15, R15, R16 ;  /* 0x000000100f0f7220 */ /* 0x001fe20000400000 */
[----:B-1----:R-:W-:Y:S01]  /*07b0*/  FMUL R16, R18, R19 ;  /* 0x0000001312107220 */ /* 0x002fe20000400000 */
[----:B------:R-:W-:Y:S01]  /*07c0*/  @!P6 FMUL R11, R11, 16777216 ;  /* 0x4b8000000b0be820 */ /* 0x000fe20000400000 */
[----:B------:R-:W-:Y:S01]  /*07d0*/  FADD R19, -R20, R21 ;  /* 0x0000001514137221 */ /* 0x000fe20000000100 */
[----:B------:R-:W-:Y:S01]  /*07e0*/  FMUL R21, R24, R24 ;  /* 0x0000001818157220 */ /* 0x000fe20000400000 */
[----:B------:R-:W-:Y:S01]  /*07f0*/  FSEL R33, R33, RZ, P1 ;  /* 0x000000ff21217208 */ /* 0x000fe20000800000 */
[----:B--2---:R-:W-:Y:S01]  /*0800*/  FMUL R11, R34, R11 ;  /* 0x0000000b220b7220 */ /* 0x004fe20000400000 */
[----:B------:R-:W-:Y:S01]  /*0810*/  FMUL R34, R19, R19 ;  /* 0x0000001313227220 */ /* 0x000fe20000400000 */
[----:B------:R-:W-:-:S02]  /*0820*/  FMUL R18, R8, R21 ;  /* 0x0000001508127220 */ /* 0x000fc40000400000 */
[----:B------:R-:W-:Y:S02]  /*0830*/  FFMA R8, R24, R33, R17 ;  /* 0x0000002118087223 */ /* 0x000fe40000000011 */
[----:B------:R-:W0:Y:S01]  /*0840*/  SHFL.BFLY PT, R17, R2, 0x10, 0x1f ;  /* 0x0e001f0002117f89 */ /* 0x000e2200000e0000 */
[----:B------:R-:W-:Y:S01]  /*0850*/  FMUL R21, R13, R34 ;  /* 0x000000220d157220 */ /* 0x000fe20000400000 */
[----:B------:R-:W-:Y:S02]  /*0860*/  FSEL R12, R12, RZ, !P0 ;  /* 0x000000ff0c0c7208 */ /* 0x000fe40004000000 */
[----:B------:R-:W1:Y:S01]  /*0870*/  SHFL.BFLY PT, R13, R4, 0x10, 0x1f ;  /* 0x0e001f00040d7f89 */ /* 0x000e6200000e0000 */
[----:B------:R-:W-:Y:S02]  /*0880*/  SEL R22, R22, RZ, !P0 ;  /* 0x000000ff16167207 */ /* 0x000fe40004000000 */
[----:B------:R-:W-:Y:S01]  /*0890*/  FFMA R12, R33, R18, R12 ;  /* 0x00000012210c7223 */ /* 0x000fe2000000000c */
[----:B------:R-:W-:Y:S01]  /*08a0*/  SEL R25, R26, RZ, !P0 ;  /* 0x000000ff1a197207 */ /* 0x000fe20004000000 */
[----:B------:R-:W2:Y:S01]  /*08b0*/  SHFL.BFLY PT, R18, R3, 0x10, 0x1f ;  /* 0x0e001f0003127f89 */ /* 0x000ea200000e0000 */
[----:B------:R-:W-:-:S02]  /*08c0*/  FSEL R22, R22, RZ, !P0 ;  /* 0x000000ff16167208 */ /* 0x000fc40004000000 */
[----:B------:R-:W-:Y:S02]  /*08d0*/  FSEL R25, R25, RZ, !P0 ;  /* 0x000000ff19197208 */ /* 0x000fe40004000000 */
[----:B------:R-:W-:Y:S02]  /*08e0*/  FSETP.NEU.AND P1, PT, R2, RZ, PT ;  /* 0x000000ff0200720b */ /* 0x000fe40003f2d000 */
[----:B------:R-:W-:Y:S01]  /*08f0*/  FSEL R5, R5, RZ, !P0 ;  /* 0x000000ff05057208 */ /* 0x000fe20004000000 */
[----:B------:R-:W-:Y:S01]  /*0900*/  FADD R25, -R22, R25 ;  /* 0x0000001916197221 */ /* 0x000fe20000000100 */
[----:B------:R-:W-:Y:S02]  /*0910*/  FSEL R24, R15, RZ, P1 ;  /* 0x000000ff0f187208 */ /* 0x000fe40000800000 */
[----:B------:R-:W-:Y:S01]  /*0920*/  FSETP.NEU.AND P1, PT, R3, RZ, PT ;  /* 0x000000ff0300720b */ /* 0x000fe20003f2d000 */
[----:B------:R-:W-:Y:S01]  /*0930*/  FMUL R33, R25, R25 ;  /* 0x0000001919217220 */ /* 0x000fe20000400000 */
[----:B------:R-:W-:Y:S01]  /*0940*/  SEL R23, R23, RZ, !P0 ;  /* 0x000000ff17177207 */ /* 0x000fe20004000000 */
[----:B------:R-:W-:Y:S01]  /*0950*/  FFMA R15, R19, R24, R20 ;  /* 0x00000018130f7223 */ /* 0x000fe20000000014 */
[----:B------:R-:W-:Y:S01]  /*0960*/  SEL R27, R27, RZ, !P0 ;  /* 0x000000ff1b1b7207 */ /* 0x000fe20004000000 */
[----:B------:R-:W-:Y:S01]  /*0970*/  FFMA R19, R24, R21, R5 ;  /* 0x0000001518137223 */ /* 0x000fe20000000005 */
[----:B------:R-:W-:Y:S01]  /*0980*/  FSEL R20, R9, RZ, !P0 ;  /* 0x000000ff09147208 */ /* 0x000fe20004000000 */
[----:B0-----:R-:W-:Y:S01]  /*0990*/  FADD R9, R2, R17 ;  /* 0x0000001102097221 */ /* 0x001fe20000000000 */
[----:B------:R-:W-:Y:S01]  /*09a0*/  FSEL R21, R16, RZ, P1 ;  /* 0x000000ff10157208 */ /* 0x000fe20000800000 */
[----:B------:R-:W-:Y:S01]  /*09b0*/  FMUL R14, R14, R33 ;  /* 0x000000210e0e7220 */ /* 0x000fe20000400000 */
[----:B------:R-:W-:Y:S01]  /*09c0*/  FSEL R23, R23, RZ, !P0 ;  /* 0x000000ff17177208 */ /* 0x000fe20004000000 */
[----:B-1----:R-:W-:Y:S01]  /*09d0*/  FADD R5, R4, R13 ;  /* 0x0000000d04057221 */ /* 0x002fe20000000000 */
[----:B------:R-:W-:Y:S01]  /*09e0*/  FSEL R24, R27, RZ, !P0 ;  /* 0x000000ff1b187208 */ /* 0x000fe20004000000 */
[----:B------:R-:W-:Y:S01]  /*09f0*/  FFMA R20, R21, R14, R20 ;  /* 0x0000000e15147223 */ /* 0x000fe20000000014 */
[----:B------:R-:W-:Y:S01]  /*0a00*/  FSETP.GEU.AND P5, PT, |R9|, 1.175494350822287508e-38, PT ;  /* 0x008000000900780b */ /* 0x000fe20003fae200 */
[----:B------:R-:W-:Y:S01]  /*0a10*/  FFMA R16, R25, R21, R22 ;  /* 0x0000001519107223 */ /* 0x000fe20000000016 */
[----:B------:R-:W-:Y:S01]  /*0a20*/  FSEL R14, R7, RZ, !P0 ;  /* 0x000000ff070e7208 */ /* 0x000fe20004000000 */
[----:B------:R-:W-:Y:S01]  /*0a30*/  FADD R22, -R23, R24 ;  /* 0x0000001817167221 */ /* 0x000fe20000000100 */
[----:B------:R-:W-:Y:S01]  /*0a40*/  FSETP.GEU.AND P4, PT, |R5|, 1.175494350822287508e-38, PT ;  /* 0x008000000500780b */ /* 0x000fe20003f8e200 */
[----:B--2---:R-:W-:Y:S01]  /*0a50*/  FADD R7, R3, R18 ;  /* 0x0000001203077221 */ /* 0x004fe20000000000 */
[C---:B------:R-:W-:Y:S01]  /*0a60*/  FMUL R26, R9.reuse, 0.25 ;  /* 0x3e800000091a7820 */ /* 0x040fe20000400000 */
[----:B------:R-:W-:Y:S01]  /*0a70*/  FSETP.GT.AND P1, PT, |R9|, 8.50705917302346158658e+37, PT ;  /* 0x7e8000000900780b */ /* 0x000fe20003f24200 */
[C---:B------:R-:W-:Y:S01]  /*0a80*/  FMUL R24, R5.reuse, 0.25 ;  /* 0x3e80000005187820 */ /* 0x040fe20000400000 */
[----:B------:R-:W-:Y:S01]  /*0a90*/  FSETP.NEU.AND P3, PT, R6, RZ, PT ;  /* 0x000000ff0600720b */ /* 0x000fe20003f6d000 */
[----:B------:R-:W-:Y:S01]  /*0aa0*/  FMUL R21, R22, R22 ;  /* 0x0000001616157220 */ /* 0x000fe20000400000 */
[----:B------:R-:W-:Y:S01]  /*0ab0*/  FSETP.GT.AND P0, PT, |R5|, 8.50705917302346158658e+37, PT ;  /* 0x7e8000000500780b */ /* 0x000fe20003f04200 */
[C---:B------:R-:W-:Y:S01]  /*0ac0*/  FMUL R34, R7.reuse, 0.25 ;  /* 0x3e80000007227820 */ /* 0x040fe20000400000 */
[----:B------:R-:W-:-:S02]  /*0ad0*/  FSETP.GEU.AND P6, PT, |R7|, 1.175494350822287508e-38, PT ;  /* 0x008000000700780b */ /* 0x000fc40003fce200 */
[----:B------:R-:W-:Y:S02]  /*0ae0*/  FSEL R26, R26, R9, P1 ;  /* 0x000000091a1a7208 */ /* 0x000fe40000800000 */
[----:B------:R-:W-:Y:S01]  /*0af0*/  FSETP.GT.AND P2, PT, |R7|, 8.50705917302346158658e+37, PT ;  /* 0x7e8000000700780b */ /* 0x000fe20003f44200 */
[----:B------:R-:W-:Y:S01]  /*0b00*/  FMUL R21, R10, R21 ;  /* 0x000000150a157220 */ /* 0x000fe20000400000 */
[----:B------:R-:W-:Y:S02]  /*0b10*/  FSEL R11, R11, RZ, P3 ;  /* 0x000000ff0b0b7208 */ /* 0x000fe40001800000 */
[----:B------:R-:W-:Y:S01]  /*0b20*/  FSEL R24, R24, R5, P0 ;  /* 0x0000000518187208 */ /* 0x000fe20000000000 */
[----:B------:R-:W-:Y:S01]  /*0b30*/  @!P5 FMUL R26, R26, 16777216 ;  /* 0x4b8000001a1ad820 */ /* 0x000fe20000400000 */
[----:B------:R-:W-:Y:S01]  /*0b40*/  FSEL R35, R34, R7, P2 ;  /* 0x0000000722237208 */ /* 0x000fe20001000000 */
[----:B------:R-:W-:Y:S01]  /*0b50*/  FFMA R10, R22, R11, R23 ;  /* 0x0000000b160a7223 */ /* 0x000fe20000000017 */
[----:B------:R-:W0:Y:S01]  /*0b60*/  SHFL.BFLY PT, R34, R19, 0x10, 0x1f ;  /* 0x0e001f0013227f89 */ /* 0x000e2200000e0000 */
[----:B------:R-:W-:Y:S01]  /*0b70*/  @!P4 FMUL R24, R24, 16777216 ;  /* 0x4b8000001818c820 */ /* 0x000fe20000400000 */
[----:B------:R-:W-:-:S02]  /*0b80*/  FFMA R14, R11, R21, R14 ;  /* 0x000000150b0e7223 */ /* 0x000fc4000000000e */
[----:B------:R-:W1:Y:S01]  /*0b90*/  SHFL.BFLY PT, R27, R20, 0x10, 0x1f ;  /* 0x0e001f00141b7f89 */ /* 0x000e6200000e0000 */
[----:B------:R-:W2:Y:S03]  /*0ba0*/  MUFU.RCP R26, R26 ;  /* 0x0000001a001a7308 */ /* 0x000ea60000001000 */
[----:B------:R-:W3:Y:S04]  /*0bb0*/  SHFL.BFLY PT, R22, R15, 0x10, 0x1f ;  /* 0x0e001f000f167f89 */ /* 0x000ee800000e0000 */
[----:B------:R-:W4:Y:S01]  /*0bc0*/  SHFL.BFLY PT, R21, R16, 0x10, 0x1f ;  /* 0x0e001f0010157f89 */ /* 0x000f2200000e0000 */
[----:B------:R-:W-:Y:S01]  /*0bd0*/  @!P6 FMUL R35, R35, 16777216 ;  /* 0x4b8000002323e820 */ /* 0x000fe20000400000 */
[----:B------:R-:W5:Y:S02]  /*0be0*/  MUFU.RCP R24, R24 ;  /* 0x0000001800187308 */ /* 0x000f640000001000 */
[----:B------:R-:W1:Y:S04]  /*0bf0*/  SHFL.BFLY PT, R33, R12, 0x10, 0x1f ;  /* 0x0e001f000c217f89 */ /* 0x000e6800000e0000 */
[----:B------:R-:W4:Y:S04]  /*0c00*/  SHFL.BFLY PT, R23, R8, 0x10, 0x1f ;  /* 0x0e001f0008177f89 */ /* 0x000f2800000e0000 */
[----:B------:R-:W4:Y:S01]  /*0c10*/  SHFL.BFLY PT, R11, R6, 0x10, 0x1f ;  /* 0x0e001f00060b7f89 */ /* 0x000f2200000e0000 */
[----:B------:R-:W-:Y:S01]  /*0c20*/  @P1 FMUL R17, R17, 0.25 ;  /* 0x3e80000011111820 */ /* 0x000fe20000400000 */
[----:B------:R-:W3:Y:S01]  /*0c30*/  MUFU.RCP R35, R35 ;  /* 0x0000002300237308 */ /* 0x000ee20000001000 */
[----:B------:R-:W-:-:S02]  /*0c40*/  @P0 FMUL R13, R13, 0.25 ;  /* 0x3e8000000d0d0820 */ /* 0x000fc40000400000 */
[----:B------:R-:W-:Y:S02]  /*0c50*/  @!P5 FMUL R17, R17, 16777216 ;  /* 0x4b8000001111d820 */ /* 0x000fe40000400000 */
[----:B------:R-:W-:Y:S01]  /*0c60*/  @!P4 FMUL R13, R13, 16777216 ;  /* 0x4b8000000d0dc820 */ /* 0x000fe20000400000 */
[----:B------:R-:W-:Y:S01]  /*0c70*/  @P2 FMUL R18, R18, 0.25 ;  /* 0x3e80000012122820 */ /* 0x000fe20000400000 */
[----:B--2---:R-:W-:Y:S01]  /*0c80*/  FMUL R25, R26, R17 ;  /* 0x000000111a197220 */ /* 0x004fe20000400000 */
[----:B------:R-:W-:Y:S01]  /*0c90*/  FSETP.NEU.AND P1, PT, R9, RZ, PT ;  /* 0x000000ff0900720b */ /* 0x000fe20003f2d000 */
[----:B-----5:R-:W-:Y:S01]  /*0ca0*/  FMUL R24, R24, R13 ;  /* 0x0000000d18187220 */ /* 0x020fe20000400000 */
[----:B------:R-:W-:Y:S01]  /*0cb0*/  @!P6 FMUL R18, R18, 16777216 ;  /* 0x4b8000001212e820 */ /* 0x000fe20000400000 */
[----:B------:R-:W2:Y:S01]  /*0cc0*/  S2R R13, SR_TID.X ;  /* 0x00000000000d7919 */ /* 0x000ea20000002100 */
[----:B0-----:R-:W-:Y:S01]  /*0cd0*/  FADD R19, R19, R34 ;  /* 0x0000002213137221 */ /* 0x001fe20000000000 */
[----:B------:R-:W-:Y:S01]  /*0ce0*/  FSETP.NEU.AND P0, PT, R5, RZ, PT ;  /* 0x000000ff0500720b */ /* 0x000fe20003f0d000 */
[----:B-1----:R-:W-:Y:S01]  /*0cf0*/  FADD R20, R20, R27 ;  /* 0x0000001b14147221 */ /* 0x002fe20000000000 */
[----:B------:R-:W-:Y:S01]  /*0d00*/  FSEL R34, R25, RZ, P1 ;  /* 0x000000ff19227208 */ /* 0x000fe20000800000 */
[----:B---3--:R-:W-:Y:S01]  /*0d10*/  FADD R22, -R15, R22 ;  /* 0x000000160f167221 */ /* 0x008fe20000000100 */
[----:B----4-:R-:W-:Y:S01]  /*0d20*/  FADD R27, -R16, R21 ;  /* 0x00000015101b7221 */ /* 0x010fe20000000100 */
[----:B------:R-:W-:Y:S01]  /*0d30*/  FMUL R26, R35, R18 ;  /* 0x00000012231a7220 */ /* 0x000fe20000400000 */
[----:B------:R-:W-:Y:S01]  /*0d40*/  FSETP.NEU.AND P2, PT, R7, RZ, PT ;  /* 0x000000ff0700720b */ /* 0x000fe20003f4d000 */
[----:B------:R-:W-:Y:S01]  /*0d50*/  FADD R17, R12, R33 ;  /* 0x000000210c117221 */ /* 0x000fe20000000000 */
[----:B------:R-:W-:Y:S01]  /*0d60*/  FSEL R24, R24, RZ, P0 ;  /* 0x000000ff18187208 */ /* 0x000fe20000000000 */
[----:B------:R-:W-:Y:S01]  /*0d70*/  FADD R25, -R8, R23 ;  /* 0x0000001708197221 */ /* 0x000fe20000000100 */
[C---:B------:R-:W-:Y:S01]  /*0d80*/  FFMA R15, R22.reuse, R34, R15 ;  /* 0x00000022160f7223 */ /* 0x040fe2000000000f */
[----:B------:R-:W-:Y:S01]  /*0d90*/  FMUL R21, R22, R22 ;  /* 0x0000001616157220 */ /* 0x000fe20000400000 */
[----:B------:R-:W-:Y:S01]  /*0da0*/  FADD R12, R6, R11 ;  /* 0x0000000b060c7221 */ /* 0x000fe20000000000 */
[----:B------:R-:W-:Y:S01]  /*0db0*/  FMUL R22, R27, R27 ;  /* 0x0000001b1b167220 */ /* 0x000fe20000400000 */
[----:B------:R-:W0:Y:S01]  /*0dc0*/  SHFL.BFLY PT, R18, R5, 0x8, 0x1f ;  /* 0x0d001f0005127f89 */ /* 0x000e2200000e0000 */
[----:B------:R-:W-:Y:S01]  /*0dd0*/  FSEL R23, R26, RZ, P2 ;  /* 0x000000ff1a177208 */ /* 0x000fe20001000000 */
[C---:B------:R-:W-:Y:S01]  /*0de0*/  FFMA R8, R25.reuse, R24, R8 ;  /* 0x0000001819087223 */ /* 0x040fe20000000008 */
[----:B------:R-:W-:Y:S01]  /*0df0*/  FMUL R25, R25, R25 ;  /* 0x0000001919197220 */ /* 0x000fe20000400000 */
[----:B------:R-:W-:Y:S01]  /*0e00*/  FSETP.GEU.AND P2, PT, |R12|, 1.175494350822287508e-38, PT ;  /* 0x008000000c00780b */ /* 0x000fe20003f4e200 */
[----:B------:R-:W-:Y:S01]  /*0e10*/  FMUL R3, R3, R22 ;  /* 0x0000001603037220 */ /* 0x000fe20000400000 */
[----:B------:R-:W-:Y:S01]  /*0e20*/  FFMA R16, R27, R23, R16 ;  /* 0x000000171b107223 */ /* 0x000fe20000000010 */
[----:B------:R-:W1:Y:S01]  /*0e30*/  SHFL.BFLY PT, R22, R9, 0x8, 0x1f ;  /* 0x0d001f0009167f89 */ /* 0x000e6200000e0000 */
[----:B------:R-:W-:Y:S01]  /*0e40*/  FMUL R25, R4, R25 ;  /* 0x0000001904197220 */ /* 0x000fe20000400000 */
[C---:B------:R-:W-:Y:S01]  /*0e50*/  FMUL R27, R12.reuse, 0.25 ;  /* 0x3e8000000c1b7820 */ /* 0x040fe20000400000 */
[----:B------:R-:W-:-:S02]  /*0e60*/  FSETP.GT.AND P1, PT, |R12|, 8.50705917302346158658e+37, PT ;  /* 0x7e8000000c00780b */ /* 0x000fc40003f24200 */
[----:B------:R-:W-:Y:S02]  /*0e70*/  FFMA R17, R24, R25, R17 ;  /* 0x0000001918117223 */ /* 0x000fe40000000011 */
[----:B------:R-:W-:Y:S01]  /*0e80*/  FSEL R25, R27, R12, P1 ;  /* 0x0000000c1b197208 */ /* 0x000fe20000800000 */
[----:B------:R-:W3:Y:S04]  /*0e90*/  SHFL.BFLY PT, R24, R7, 0x8, 0x1f ;  /* 0x0d001f0007187f89 */ /* 0x000ee800000e0000 */
[----:B------:R-:W-:Y:S01]  /*0ea0*/  @!P2 FMUL R25, R25, 16777216 ;  /* 0x4b8000001919a820 */ /* 0x000fe20000400000 */
[----:B------:R-:W-:Y:S01]  /*0eb0*/  FMUL R21, R2, R21 ;  /* 0x0000001502157220 */ /* 0x000fe20000400000 */
[----:B------:R-:W-:Y:S02]  /*0ec0*/  FFMA R3, R23, R3, R20 ;  /* 0x0000000317037223 */ /* 0x000fe40000000014 */
[----:B------:R-:W4:Y:S01]  /*0ed0*/  MUFU.RCP R26, R25 ;  /* 0x00000019001a7308 */ /* 0x000f220000001000 */
[----:B--2---:R-:W-:Y:S01]  /*0ee0*/  SHF.R.U32.HI R2, RZ, 0x5, R13 ;  /* 0x00000005ff027819 */ /* 0x004fe2000001160d */
[----:B0-----:R-:W-:Y:S01]  /*0ef0*/  FADD R23, R5, R18 ;  /* 0x0000001205177221 */ /* 0x001fe20000000000 */
[----:B------:R-:W-:Y:S01]  /*0f00*/  @P1 FMUL R11, R11, 0.25 ;  /* 0x3e8000000b0b1820 */ /* 0x000fe20000400000 */
[----:B------:R-:W0:Y:S01]  /*0f10*/  SHFL.BFLY PT, R27, R12, 0x8, 0x1f ;  /* 0x0d001f000c1b7f89 */ /* 0x000e2200000e0000 */
[----:B------:R-:W-:-:S02]  /*0f20*/  SGXT.U32 R2, R2, 0x3 ;  /* 0x000000030202781a */ /* 0x000fc40000000000 */
[----:B------:R-:W-:Y:S01]  /*0f30*/  FSETP.GT.AND P5, PT, |R23|, 8.50705917302346158658e+37, PT ;  /* 0x7e8000001700780b */ /* 0x000fe20003fa4200 */
[----:B-1----:R-:W-:Y:S01]  /*0f40*/  FADD R33, R9, R22 ;  /* 0x0000001609217221 */ /* 0x002fe20000000000 */
[----:B------:R-:W-:Y:S01]  /*0f50*/  FFMA R19, R34, R21, R19 ;  /* 0x0000001522137223 */ /* 0x000fe20000000013 */
[----:B------:R-:W-:Y:S01]  /*0f60*/  SHF.L.U32 R21, R2, 0x2, RZ ;  /* 0x0000000202157819 */ /* 0x000fe200000006ff */
[----:B------:R-:W-:Y:S01]  /*0f70*/  @!P2 FMUL R11, R11, 16777216 ;  /* 0x4b8000000b0ba820 */ /* 0x000fe20000400000 */
[----:B------:R-:W-:Y:S02]  /*0f80*/  SHF.L.U32 R4, R32, 0x5, RZ ;  /* 0x0000000520047819 */ /* 0x000fe400000006ff */
[----:B------:R-:W-:Y:S01]  /*0f90*/  FSETP.GEU.AND P6, PT, |R33|, 1.175494350822287508e-38, PT ;  /* 0x008000002100780b */ /* 0x000fe20003fce200 */
[----:B----4-:R-:W-:Y:S01]  /*0fa0*/  FMUL R26, R26, R11 ;  /* 0x0000000b1a1a7220 */ /* 0x010fe20000400000 */
[----:B------:R-:W-:Y:S01]  /*0fb0*/  FSETP.GEU.AND P4, PT, |R23|, 1.175494350822287508e-38, PT ;  /* 0x008000001700780b */ /* 0x000fe20003f8e200 */
[----:B------:R-:W-:Y:S01]  /*0fc0*/  FMUL R11, R33, 0.25 ;  /* 0x3e800000210b7820 */ /* 0x000fe20000400000 */
[----:B------:R-:W-:Y:S01]  /*0fd0*/  LOP3.LUT R20, R4, R21, RZ, 0xfc, !PT ;  /* 0x0000001504147212 */ /* 0x000fe200078efcff */
[----:B------:R-:W-:Y:S01]  /*0fe0*/  FMUL R21, R23, 0.25 ;  /* 0x3e80000017157820 */ /* 0x000fe20000400000 */
[----:B------:R-:W-:Y:S01]  /*0ff0*/  LOP3.LUT P0, RZ, R13, 0x18, RZ, 0xc0, !PT ;  /* 0x000000180dff7812 */ /* 0x000fe2000780c0ff */
[----:B---3--:R-:W-:Y:S01]  /*1000*/  FADD R35, R7, R24 ;  /* 0x0000001807237221 */ /* 0x008fe20000000000 */
[----:B------:R-:W-:Y:S01]  /*1010*/  FSETP.GT.AND P1, PT, |R33|, 8.50705917302346158658e+37, PT ;  /* 0x7e8000002100780b */ /* 0x000fe20003f24200 */
[----:B------:R-:W-:Y:S01]  /*1020*/  @P5 FMUL R18, R18, 0.25 ;  /* 0x3e80000012125820 */ /* 0x000fe20000400000 */
[----:B------:R-:W-:-:S02]  /*1030*/  FSEL R21, R21, R23, P5 ;  /* 0x0000001715157208 */ /* 0x000fc40002800000 */
[----:B------:R-:W-:Y:S02]  /*1040*/  FSEL R25, R11, R33, P1 ;  /* 0x000000210b197208 */ /* 0x000fe40000800000 */
[----:B------:R-:W-:Y:S01]  /*1050*/  FSETP.GT.AND P5, PT, |R35|, 8.50705917302346158658e+37, PT ;  /* 0x7e8000002300780b */ /* 0x000fe20003fa4200 */
[----:B------:R-:W-:Y:S01]  /*1060*/  @!P4 FMUL R21, R21, 16777216 ;  /* 0x4b8000001515c820 */ /* 0x000fe20000400000 */
[----:B------:R-:W-:Y:S01]  /*1070*/  @!P4 FMUL R18, R18, 16777216 ;  /* 0x4b8000001212c820 */ /* 0x000fe20000400000 */
[----:B------:R-:W-:Y:S01]  /*1080*/  @!P6 FMUL R25, R25, 16777216 ;  /* 0x4b8000001919e820 */ /* 0x000fe20000400000 */
[----:B------:R-:W-:Y:S01]  /*1090*/  FSETP.GEU.AND P4, PT, |R35|, 1.175494350822287508e-38, PT ;  /* 0x008000002300780b */ /* 0x000fe20003f8e200 */
[----:B------:R0:W-:Y:S01]  /*10a0*/  @!P0 STS [R20+UR4+0x820], R33 ;  /* 0x0008202114008988 */ /* 0x0001e20008000804 */
[----:B------:R-:W-:Y:S01]  /*10b0*/  FSETP.NEU.AND P2, PT, R33, RZ, PT ;  /* 0x000000ff2100720b */ /* 0x000fe20003f4d000 */
[----:B------:R-:W-:Y:S02]  /*10c0*/  FMUL R11, R35, 0.25 ;  /* 0x3e800000230b7820 */ /* 0x000fe40000400000 */
[----:B------:R-:W1:Y:S01]  /*10d0*/  MUFU.RCP R25, R25 ;  /* 0x0000001900197308 */ /* 0x000e620000001000 */
[----:B------:R-:W-:Y:S01]  /*10e0*/  @P1 FMUL R22, R22, 0.25 ;  /* 0x3e80000016161820 */ /* 0x000fe20000400000 */
[----:B0-----:R-:W-:Y:S01]  /*10f0*/  FADD R33, R12, R27 ;  /* 0x0000001b0c217221 */ /* 0x001fe20000000000 */
[----:B------:R-:W-:Y:S01]  /*1100*/  FSEL R34, R11, R35, P5 ;  /* 0x000000230b227208 */ /* 0x000fe20002800000 */
[----:B------:R-:W-:Y:S01]  /*1110*/  @P5 FMUL R24, R24, 0.25 ;  /* 0x3e80000018185820 */ /* 0x000fe20000400000 */
[----:B------:R-:W0:Y:S02]  /*1120*/  SHFL.BFLY PT, R11, R10, 0x10, 0x1f ;  /* 0x0e001f000a0b7f89 */ /* 0x000e2400000e0000 */
[C---:B------:R-:W-:Y:S01]  /*1130*/  FSETP.GEU.AND P5, PT, |R33|.reuse, 1.175494350822287508e-38, PT ;  /* 0x008000002100780b */ /* 0x040fe20003fae200 */
[----:B------:R-:W-:Y:S01]  /*1140*/  @!P6 FMUL R22, R22, 16777216 ;  /* 0x4b8000001616e820 */ /* 0x000fe20000400000 */
[C---:B------:R-:W-:Y:S01]  /*1150*/  FMUL R36, R33.reuse, 0.25 ;  /* 0x3e80000021247820 */ /* 0x040fe20000400000 */
[----:B------:R-:W-:Y:S01]  /*1160*/  FSETP.GT.AND P6, PT, |R33|, 8.50705917302346158658e+37, PT ;  /* 0x7e8000002100780b */ /* 0x000fe20003fc4200 */
[----:B------:R-:W-:Y:S01]  /*1170*/  @!P4 FMUL R34, R34, 16777216 ;  /* 0x4b8000002222c820 */ /* 0x000fe20000400000 */
[----:B------:R-:W-:Y:S01]  /*1180*/  FSETP.NEU.AND P3, PT, R23, RZ, PT ;  /* 0x000000ff1700720b */ /* 0x000fe20003f6d000 */
[----:B------:R2:W-:Y:S01]  /*1190*/  @!P0 STS [R20+UR4+0x800], R23 ;  /* 0x0008001714008988 */ /* 0x0005e20008000804 */
[----:B------:R-:W-:Y:S01]  /*11a0*/  FSEL R36, R36, R33, P6 ;  /* 0x0000002124247208 */ /* 0x000fe20003000000 */
[----:B------:R-:W-:Y:S08]  /*11b0*/  MUFU.RCP R37, R34 ;  /* 0x0000002200257308 */ /* 0x000ff00000001000 */
[----:B--2---:R1:W2:Y:S01]  /*11c0*/  MUFU.RCP R23, R21 ;  /* 0x0000001500177308 */ /* 0x0042a20000001000 */
[----:B------:R-:W-:Y:S01]  /*11d0*/  @!P5 FMUL R36, R36, 16777216 ;  /* 0x4b8000002424d820 */ /* 0x000fe20000400000 */
[----:B-1----:R-:W-:-:S02]  /*11e0*/  FMUL R21, R25, R22 ;  /* 0x0000001619157220 */ /* 0x002fc40000400000 */
[----:B------:R-:W1:Y:S04]  /*11f0*/  SHFL.BFLY PT, R25, R8, 0x8, 0x1f ;  /* 0x0d001f0008197f89 */ /* 0x000e6800000e0000 */
[----:B------:R-:W3:Y:S01]  /*1200*/  MUFU.RCP R36, R36 ;  /* 0x0000002400247308 */ /* 0x000ee20000001000 */
[----:B------:R-:W-:Y:S01]  /*1210*/  FSETP.NEU.AND P1, PT, R35, RZ, PT ;  /* 0x000000ff2300720b */ /* 0x000fe20003f2d000 */
[----:B------:R-:W-:Y:S01]  /*1220*/  @!P4 FMUL R24, R24, 16777216 ;  /* 0x4b8000001818c820 */ /* 0x000fe20000400000 */
[----:B------:R-:W-:Y:S01]  /*1230*/  @!P0 STS [R20+UR4+0x840], R35 ;  /* 0x0008402314008988 */ /* 0x000fe20008000804 */
[----:B--2---:R-:W-:-:S03]  /*1240*/  FMUL R23, R23, R18 ;  /* 0x0000001217177220 */ /* 0x004fc60000400000 */
[----:B------:R-:W2:Y:S01]  /*1250*/  SHFL.BFLY PT, R35, R14, 0x10, 0x1f ;  /* 0x0e001f000e237f89 */ /* 0x000ea200000e0000 */
[----:B------:R-:W-:Y:S01]  /*1260*/  FMUL R18, R37, R24 ;  /* 0x0000001825127220 */ /* 0x000fe20000400000 */
[----:B0-----:R-:W-:Y:S01]  /*1270*/  FADD R37, -R10, R11 ;  /* 0x0000000b0a257221 */ /* 0x001fe20000000100 */
[----:B------:R-:W-:-:S03]  /*1280*/  @P6 FMUL R27, R27, 0.25 ;  /* 0x3e8000001b1b6820 */ /* 0x000fc60000400000 */
[----:B------:R-:W-:Y:S01]  /*1290*/  FMUL R22, R37, R37 ;  /* 0x0000002525167220 */ /* 0x000fe20000400000 */
[----:B------:R-:W-:Y:S01]  /*12a0*/  @!P5 FMUL R27, R27, 16777216 ;  /* 0x4b8000001b1bd820 */ /* 0x000fe20000400000 */
[----:B------:R-:W-:Y:S02]  /*12b0*/  FSETP.NEU.AND P5, PT, R12, RZ, PT ;  /* 0x000000ff0c00720b */ /* 0x000fe40003fad000 */
[----:B------:R-:W-:Y:S01]  /*12c0*/  FMUL R22, R6, R22 ;  /* 0x0000001606167220 */ /* 0x000fe20000400000 */
[----:B---3--:R-:W-:Y:S01]  /*12d0*/  FMUL R11, R36, R27 ;  /* 0x0000001b240b7220 */ /* 0x008fe20000400000 */
[----:B------:R-:W0:Y:S01]  /*12e0*/  SHFL.BFLY PT, R6, R15, 0x8, 0x1f ;  /* 0x0d001f000f067f89 */ /* 0x000e2200000e0000 */
[----:B------:R-:W-:Y:S02]  /*12f0*/  FSETP.NEU.AND P4, PT, R33, RZ, PT ;  /* 0x000000ff2100720b */ /* 0x000fe40003f8d000 */
[----:B------:R-:W-:Y:S01]  /*1300*/  FSEL R27, R26, RZ, P5 ;  /* 0x000000ff1a1b7208 */ /* 0x000fe20002800000 */
[----:B------:R1:W-:Y:S01]  /*1310*/  @!P0 STS [R20+UR4+0x860], R33 ;  /* 0x0008602114008988 */ /* 0x0003e20008000804 */
[----:B------:R-:W-:-:S03]  /*1320*/  FSEL R23, R23, RZ, P3 ;  /* 0x000000ff17177208 */ /* 0x000fc60001800000 */
[----:B------:R-:W-:Y:S01]  /*1330*/  FFMA R10, R37, R27, R10 ;  /* 0x0000001b250a7223 */ /* 0x000fe2000000000a */
[----:B-1----:R-:W-:Y:S02]  /*1340*/  FADD R33, -R8, R25 ;  /* 0x0000001908217221 */ /* 0x002fe40000000100 */
[----:B------:R-:W1:Y:S02]  /*1350*/  SHFL.BFLY PT, R25, R16, 0x8, 0x1f ;  /* 0x0d001f0010197f89 */ /* 0x000e6400000e0000 */
[C---:B------:R-:W-:Y:S01]  /*1360*/  FMUL R24, R33.reuse, R33 ;  /* 0x0000002121187220 */ /* 0x040fe20000400000 */
[----:B------:R-:W-:Y:S01]  /*1370*/  FFMA R33, R33, R23, R8 ;  /* 0x0000001721217223 */ /* 0x000fe20000000008 */
[----:B--2---:R-:W-:Y:S02]  /*1380*/  FADD R14, R14, R35 ;  /* 0x000000230e0e7221 */ /* 0x004fe40000000000 */
[----:B------:R-:W-:Y:S02]  /*1390*/  FMUL R8, R5, R24 ;  /* 0x0000001805087220 */ /* 0x000fe40000400000 */
[----:B------:R-:W2:Y:S01]  /*13a0*/  SHFL.BFLY PT, R5, R10, 0x8, 0x1f ;  /* 0x0d001f000a057f89 */ /* 0x000ea200000e0000 */
[----:B------:R-:W-:-:S03]  /*13b0*/  FFMA R14, R27, R22, R14 ;  /* 0x000000161b0e7223 */ /* 0x000fc6000000000e */
[----:B------:R-:W3:Y:S01]  /*13c0*/  SHFL.BFLY PT, R34, R17, 0x8, 0x1f ;  /* 0x0d001f0011227f89 */ /* 0x000ee200000e0000 */
[----:B------:R-:W-:-:S03]  /*13d0*/  FSEL R26, R21, RZ, P2 ;  /* 0x000000ff151a7208 */ /* 0x000fc60001000000 */
[----:B------:R-:W4:Y:S04]  /*13e0*/  SHFL.BFLY PT, R22, R19, 0x8, 0x1f ;  /* 0x0d001f0013167f89 */ /* 0x000f2800000e0000 */
[----:B------:R-:W5:Y:S04]  /*13f0*/  SHFL.BFLY PT, R24, R3, 0x8, 0x1f ;  /* 0x0d001f0003187f89 */ /* 0x000f6800000e0000 */
[----:B------:R-:W5:Y:S01]  /*1400*/  SHFL.BFLY PT, R27, R14, 0x8, 0x1f ;  /* 0x0d001f000e1b7f89 */ /* 0x000f6200000e0000 */
[----:B0-----:R-:W-:Y:S01]  /*1410*/  FADD R6, -R15, R6 ;  /* 0x000000060f067221 */ /* 0x001fe20000000100 */
[----:B-1----:R-:W-:-:S03]  /*1420*/  FADD R25, -R16, R25 ;  /* 0x0000001910197221 */ /* 0x002fc60000000100 */
[C---:B------:R-:W-:Y:S01]  /*1430*/  FFMA R15, R6.reuse, R26, R15 ;  /* 0x0000001a060f7223 */ /* 0x040fe2000000000f */
[----:B------:R-:W-:Y:S01]  /*1440*/  FMUL R6, R6, R6 ;  /* 0x0000000606067220 */ /* 0x000fe20000400000 */
[----:B------:R-:W-:Y:S01]  /*1450*/  FSEL R11, R11, RZ, P4 ;  /* 0x000000ff0b0b7208 */ /* 0x000fe20002000000 */
[----:B--2---:R-:W-:Y:S02]  /*1460*/  FADD R5, -R10, R5 ;  /* 0x000000050a057221 */ /* 0x004fe40000000100 */
[----:B------:R-:W-:Y:S01]  /*1470*/  FMUL R9, R9, R6 ;  /* 0x0000000609097220 */ /* 0x000fe20000400000 */
[----:B------:R-:W-:Y:S01]  /*1480*/  FMUL R6, R25, R25 ;  /* 0x0000001919067220 */ /* 0x000fe20000400000 */
[----:B---3--:R-:W-:-:S03]  /*1490*/  FADD R34, R17, R34 ;  /* 0x0000002211227221 */ /* 0x008fc60000000000 */
[----:B------:R-:W-:Y:S01]  /*14a0*/  FMUL R6, R7, R6 ;  /* 0x0000000607067220 */ /* 0x000fe20000400000 */
[C---:B------:R-:W-:Y:S01]  /*14b0*/  FFMA R7, R5.reuse, R11, R10 ;  /* 0x0000000b05077223 */ /* 0x040fe2000000000a */
[----:B------:R-:W-:Y:S01]  /*14c0*/  FMUL R5, R5, R5 ;  /* 0x0000000505057220 */ /* 0x000fe20000400000 */
[----:B------:R-:W-:Y:S01]  /*14d0*/  FSEL R17, R18, RZ, P1 ;  /* 0x000000ff12117208 */ /* 0x000fe20000800000 */
[----:B----4-:R-:W-:Y:S01]  /*14e0*/  FADD R19, R19, R22 ;  /* 0x0000001613137221 */ /* 0x010fe20000000000 */
[----:B-----5:R-:W-:Y:S01]  /*14f0*/  FADD R24, R3, R24 ;  /* 0x0000001803187221 */ /* 0x020fe20000000000 */
[----:B------:R-:W-:Y:S01]  /*1500*/  FMUL R5, R12, R5 ;  /* 0x000000050c057220 */ /* 0x000fe20000400000 */
[----:B------:R-:W-:Y:S01]  /*1510*/  FADD R14, R14, R27 ;  /* 0x0000001b0e0e7221 */ /* 0x000fe20000000000 */
[----:B------:R-:W-:Y:S01]  /*1520*/  FFMA R21, R25, R17, R16 ;  /* 0x0000001119157223 */ /* 0x000fe20000000010 */
[----:B------:R-:W-:Y:S01]  /*1530*/  FFMA R23, R23, R8, R34 ;  /* 0x0000000817177223 */ /* 0x000fe20000000022 */
[----:B------:R-:W-:Y:S01]  /*1540*/  FFMA R9, R26, R9, R19 ;  /* 0x000000091a097223 */ /* 0x000fe20000000013 */
[----:B------:R-:W-:Y:S01]  /*1550*/  FFMA R17, R17, R6, R24 ;  /* 0x0000000611117223 */ /* 0x000fe20000000018 */
[----:B------:R-:W-:Y:S01]  /*1560*/  FFMA R11, R11, R5, R14 ;  /* 0x000000050b0b7223 */ /* 0x000fe2000000000e */
[----:B------:R-:W-:Y:S04]  /*1570*/  @!P0 STS [R20+UR4], R33 ;  /* 0x0000002114008988 */ /* 0x000fe80008000804 */
[----:B------:R-:W-:Y:S04]  /*1580*/  @!P0 STS [R20+UR4+0x20], R15 ;  /* 0x0000200f14008988 */ /* 0x000fe80008000804 */
[----:B------:R-:W-:Y:S04]  /*1590*/  @!P0 STS [R20+UR4+0x40], R21 ;  /* 0x0000401514008988 */ /* 0x000fe80008000804 */
[----:B------:R-:W-:Y:S04]  /*15a0*/  @!P0 STS [R20+UR4+0x60], R7 ;  /* 0x0000600714008988 */ /* 0x000fe80008000804 */
[----:B------:R-:W-:Y:S04]  /*15b0*/  @!P0 STS [R20+UR4+0x400], R23 ;  /* 0x0004001714008988 */ /* 0x000fe80008000804 */
[----:B------:R-:W-:Y:S04]  /*15c0*/  @!P0 STS [R20+UR4+0x420], R9 ;  /* 0x0004200914008988 */ /* 0x000fe80008000804 */
[----:B------:R-:W-:Y:S04]  /*15d0*/  @!P0 STS [R20+UR4+0x440], R17 ;  /* 0x0004401114008988 */ /* 0x000fe80008000804 */
[----:B------:R-:W-:Y:S01]  /*15e0*/  @!P0 STS [R20+UR4+0x460], R11 ;  /* 0x0004600b14008988 */ /* 0x000fe20008000804 */
[----:B------:R-:W-:Y:S01]  /*15f0*/  BAR.SYNC.DEFER_BLOCKING 0x0 ;  /* 0x0000000000007b1d */ /* 0x000fe20000010000 */
[----:B------:R-:W-:-:S02]  /*1600*/  ISETP.GE.AND P1, PT, R13, 0x100, PT ;  /* 0x000001000d00780c */ /* 0x000fc40003f26270 */
[----:B------:R-:W-:-:S11]  /*1610*/  SHF.L.U32 R3, R13, 0x2, RZ ;  /* 0x000000020d037819 */ /* 0x000fd600000006ff */
[----:B------:R-:W0:Y:S04]  /*1620*/  @!P1 LDS R31, [R3+UR4+0x800] ;  /* 0x00080004031f9984 */ /* 0x000e280008000800 */
[----:B------:R-:W1:Y:S04]  /*1630*/  @!P1 LDS R30, [R3+UR4] ;  /* 0x00000004031e9984 */ /* 0x000e680008000800 */
[----:B------:R-:W-:Y:S04]  /*1640*/  @!P1 LDS R28, [R3+UR4+0x400] ;  /* 0x00040004031c9984 */ /* 0x000fe80008000800 */
[----:B0-----:R-:W0:Y:S04]  /*1650*/  SHFL.BFLY PT, R8, R31, 0x4, 0x1f ;  /* 0x0c801f001f087f89 */ /* 0x001e2800000e0000 */
[----:B-1----:R-:W-:Y:S01]  /*1660*/  SHFL.BFLY PT, R7, R30, 0x4, 0x1f ;  /* 0x0c801f001e077f89 */ /* 0x002fe200000e0000 */
[----:B0-----:R-:W-:-:S05]  /*1670*/  FADD R5, R31, R8 ;  /* 0x000000081f057221 */ /* 0x001fca0000000000 */
[C---:B------:R-:W-:Y:S01]  /*1680*/  FSETP.GEU.AND P1, PT, |R5|.reuse, 1.175494350822287508e-38, PT ;  /* 0x008000000500780b */ /* 0x040fe20003f2e200 */
[----:B------:R-:W0:Y:S01]  /*1690*/  SHFL.BFLY PT, R12, R5, 0x2, 0x1f ;  /* 0x0c401f00050c7f89 */ /* 0x000e2200000e0000 */
[C---:B------:R-:W-:Y:S01]  /*16a0*/  FMUL R6, R5.reuse, 0.25 ;  /* 0x3e80000005067820 */ /* 0x040fe20000400000 */
[----:B------:R-:W-:-:S04]  /*16b0*/  FSETP.GT.AND P0, PT, |R5|, 8.50705917302346158658e+37, PT ;  /* 0x7e8000000500780b */ /* 0x000fc80003f04200 */
[----:B------:R-:W-:Y:S01]  /*16c0*/  FSEL R10, R6, R5, P0 ;  /* 0x00000005060a7208 */ /* 0x000fe20000000000 */
[----:B------:R-:W1:Y:S05]  /*16d0*/  SHFL.BFLY PT, R9, R28, 0x4, 0x1f ;  /* 0x0c801f001c097f89 */ /* 0x000e6a00000e0000 */
[----:B------:R-:W-:-:S04]  /*16e0*/  @!P1 FMUL R10, R10, 16777216 ;  /* 0x4b8000000a0a9820 */ /* 0x000fc80000400000 */
[----:B------:R-:W2:Y:S01]  /*16f0*/  MUFU.RCP R11, R10 ;  /* 0x0000000a000b7308 */ /* 0x000ea20000001000 */
[----:B------:R-:W-:-:S04]  /*1700*/  @P0 FMUL R8, R8, 0.25 ;  /* 0x3e80000008080820 */ /* 0x000fc80000400000 */
[----:B------:R-:W-:Y:S01]  /*1710*/  @!P1 FMUL R8, R8, 16777216 ;  /* 0x4b80000008089820 */ /* 0x000fe20000400000 */
[C---:B0-----:R-:W-:Y:S01]  /*1720*/  FADD R6, R5.reuse, R12 ;  /* 0x0000000c05067221 */ /* 0x041fe20000000000 */
[----:B------:R-:W-:Y:S01]  /*1730*/  FADD R7, -R30, R7 ;  /* 0x000000071e077221 */ /* 0x000fe20000000100 */
[----:B------:R-:W-:-:S03]  /*1740*/  FSETP.NEU.AND P1, PT, R5, RZ, PT ;  /* 0x000000ff0500720b */ /* 0x000fc60003f2d000 */
[C---:B------:R-:W-:Y:S01]  /*1750*/  FSETP.GEU.AND P2, PT, |R6|.reuse, 1.175494350822287508e-38, PT ;  /* 0x008000000600780b */ /* 0x040fe20003f4e200 */
[----:B--2---:R-:W-:Y:S01]  /*1760*/  FMUL R11, R11, R8 ;  /* 0x000000080b0b7220 */ /* 0x004fe20000400000 */
[C---:B------:R-:W-:Y:S01]  /*1770*/  FMUL R15, R6.reuse, 0.25 ;  /* 0x3e800000060f7820 */ /* 0x040fe20000400000 */
[----:B------:R-:W-:Y:S01]  /*1780*/  FSETP.GT.AND P0, PT, |R6|, 8.50705917302346158658e+37, PT ;  /* 0x7e8000000600780b */ /* 0x000fe20003f04200 */
[----:B------:R-:W-:Y:S02]  /*1790*/  FMUL R8, R7, R7 ;  /* 0x0000000707087220 */ /* 0x000fe40000400000 */
[----:B------:R-:W-:Y:S01]  /*17a0*/  FSEL R11, R11, RZ, P1 ;  /* 0x000000ff0b0b7208 */ /* 0x000fe20000800000 */
[----:B-1----:R-:W-:Y:S01]  /*17b0*/  FADD R28, R28, R9 ;  /* 0x000000091c1c7221 */ /* 0x002fe20000000000 */
[----:B------:R-:W-:Y:S01]  /*17c0*/  FSEL R15, R15, R6, P0 ;  /* 0x000000060f0f7208 */ /* 0x000fe20000000000 */
[----:B------:R-:W-:Y:S02]  /*17d0*/  FMUL R8, R31, R8 ;  /* 0x000000081f087220 */ /* 0x000fe40000400000 */
[----:B------:R-:W-:-:S02]  /*17e0*/  FFMA R7, R7, R11, R30 ;  /* 0x0000000b07077223 */ /* 0x000fc4000000001e */
[----:B------:R-:W-:Y:S01]  /*17f0*/  FFMA R8, R11, R8, R28 ;  /* 0x000000080b087223 */ /* 0x000fe2000000001c */
[----:B------:R-:W-:Y:S01]  /*1800*/  @!P2 FMUL R15, R15, 16777216 ;  /* 0x4b8000000f0fa820 */ /* 0x000fe20000400000 */
[----:B------:R-:W0:Y:S04]  /*1810*/  SHFL.BFLY PT, R11, R6, 0x1, 0x1f ;  /* 0x0c201f00060b7f89 */ /* 0x000e2800000e0000 */
[----:B------:R-:W1:Y:S01]  /*1820*/  SHFL.BFLY PT, R10, R7, 0x2, 0x1f ;  /* 0x0c401f00070a7f89 */ /* 0x000e6200000e0000 */
[----:B------:R-:W2:Y:S03]  /*1830*/  MUFU.RCP R15, R15 ;  /* 0x0000000f000f7308 */ /* 0x000ea60000001000 */
[----:B------:R-:W3:Y:S01]  /*1840*/  SHFL.BFLY PT, R9, R8, 0x2, 0x1f ;  /* 0x0c401f0008097f89 */ /* 0x000ee200000e0000 */
[----:B------:R-:W-:-:S04]  /*1850*/  @P0 FMUL R12, R12, 0.25 ;  /* 0x3e8000000c0c0820 */ /* 0x000fc80000400000 */
[----:B------:R-:W-:Y:S01]  /*1860*/  @!P2 FMUL R12, R12, 16777216 ;  /* 0x4b8000000c0ca820 */ /* 0x000fe20000400000 */
[----:B------:R-:W-:-:S03]  /*1870*/  FSETP.NEU.AND P0, PT, R6, RZ, PT ;  /* 0x000000ff0600720b */ /* 0x000fc60003f0d000 */
[----:B--2---:R-:W-:Y:S01]  /*1880*/  FMUL R12, R15, R12 ;  /* 0x0000000c0f0c7220 */ /* 0x004fe20000400000 */
[----:B0-----:R-:W-:-:S04]  /*1890*/  FADD R20, R6, R11 ;  /* 0x0000000b06147221 */ /* 0x001fc80000000000 */
[----:B------:R-:W-:Y:S01]  /*18a0*/  FSEL R12, R12, RZ, P0 ;  /* 0x000000ff0c0c7208 */ /* 0x000fe20000000000 */
[----:B-1----:R-:W-:Y:S01]  /*18b0*/  FADD R10, -R7, R10 ;  /* 0x0000000a070a7221 */ /* 0x002fe20000000100 */
[----:B------:R-:W-:Y:S01]  /*18c0*/  FSETP.GEU.AND P1, PT, |R20|, 1.175494350822287508e-38, PT ;  /* 0x008000001400780b */ /* 0x000fe20003f2e200 */
[----:B---3--:R-:W-:Y:S02]  /*18d0*/  FADD R9, R8, R9 ;  /* 0x0000000908097221 */ /* 0x008fe40000000000 */
[C---:B------:R-:W-:Y:S01]  /*18e0*/  FMUL R8, R10.reuse, R10 ;  /* 0x0000000a0a087220 */ /* 0x040fe20000400000 */
[----:B------:R-:W-:Y:S01]  /*18f0*/  FFMA R7, R10, R12, R7 ;  /* 0x0000000c0a077223 */ /* 0x000fe20000000007 */
[C---:B------:R-:W-:Y:S01]  /*1900*/  FMUL R15, R20.reuse, 0.25 ;  /* 0x3e800000140f7820 */ /* 0x040fe20000400000 */
[----:B------:R-:W-:Y:S01]  /*1910*/  FSETP.GT.AND P0, PT, |R20|, 8.50705917302346158658e+37, PT ;  /* 0x7e8000001400780b */ /* 0x000fe20003f04200 */
[----:B------:R-:W-:Y:S02]  /*1920*/  FMUL R8, R5, R8 ;  /* 0x0000000805087220 */ /* 0x000fe40000400000 */
[----:B------:R-:W0:Y:S01]  /*1930*/  SHFL.BFLY PT, R10, R7, 0x1, 0x1f ;  /* 0x0c201f00070a7f89 */ /* 0x000e2200000e0000 */
[----:B------:R-:W-:Y:S01]  /*1940*/  FSEL R15, R15, R20, P0 ;  /* 0x000000140f0f7208 */ /* 0x000fe20000000000 */
[----:B------:R-:W-:-:S04]  /*1950*/  FFMA R8, R12, R8, R9 ;  /* 0x000000080c087223 */ /* 0x000fc80000000009 */
[----:B------:R-:W-:Y:S01]  /*1960*/  @!P1 FMUL R15, R15, 16777216 ;  /* 0x4b8000000f0f9820 */ /* 0x000fe20000400000 */
[----:B------:R-:W1:Y:S03]  /*1970*/  SHFL.BFLY PT, R5, R8, 0x1, 0x1f ;  /* 0x0c201f0008057f89 */ /* 0x000e6600000e0000 */
[----:B------:R-:W2:Y:S01]  /*1980*/  MUFU.RCP R12, R15 ;  /* 0x0000000f000c7308 */ /* 0x000ea20000001000 */
[----:B------:R-:W-:Y:S01]  /*1990*/  @P0 FMUL R11, R11, 0.25 ;  /* 0x3e8000000b0b0820 */ /* 0x000fe20000400000 */
[----:B------:R-:W-:-:S03]  /*19a0*/  LOP3.LUT P0, RZ, R13, 0x7, RZ, 0xc0, !PT ;  /* 0x000000070dff7812 */ /* 0x000fc6000780c0ff */
[----:B------:R-:W-:Y:S01]  /*19b0*/  @!P1 FMUL R11, R11, 16777216 ;  /* 0x4b8000000b0b9820 */ /* 0x000fe20000400000 */
[----:B------:R-:W-:Y:S02]  /*19c0*/  FSETP.NEU.AND P1, PT, R20, RZ, PT ;  /* 0x000000ff1400720b */ /* 0x000fe40003f2d000 */
[----:B------:R-:W-:Y:S01]  /*19d0*/  ISETP.LT.AND P0, PT, R13, 0x100, !P0 ;  /* 0x000001000d00780c */ /* 0x000fe20004701270 */
[----:B0-----:R-:W-:Y:S01]  /*19e0*/  FADD R10, -R7, R10 ;  /* 0x0000000a070a7221 */ /* 0x001fe20000000100 */
[----:B--2---:R-:W-:-:S03]  /*19f0*/  FMUL R12, R12, R11 ;  /* 0x0000000b0c0c7220 */ /* 0x004fc60000400000 */
[----:B------:R-:W-:Y:S02]  /*1a00*/  FMUL R9, R10, R10 ;  /* 0x0000000a0a097220 */ /* 0x000fe40000400000 */
[----:B------:R-:W-:Y:S01]  /*1a10*/  FSEL R12, R12, RZ, P1 ;  /* 0x000000ff0c0c7208 */ /* 0x000fe20000800000 */
[----:B-1----:R-:W-:Y:S01]  /*1a20*/  FADD R5, R8, R5 ;  /* 0x0000000508057221 */ /* 0x002fe20000000000 */
[----:B------:R-:W-:-:S03]  /*1a30*/  FMUL R9, R6, R9 ;  /* 0x0000000906097220 */ /* 0x000fc60000400000 */
[----:B------:R-:W-:Y:S01]  /*1a40*/  FFMA R10, R10, R12, R7 ;  /* 0x0000000c0a0a7223 */ /* 0x000fe20000000007 */
[----:B------:R-:W-:Y:S01]  /*1a50*/  FFMA R6, R12, R9, R5 ;  /* 0x000000090c067223 */ /* 0x000fe20000000005 */
[----:B------:R0:W-:Y:S04]  /*1a60*/  @P0 STS [R3+UR4+0x800], R20 ;  /* 0x0008001403000988 */ /* 0x0001e80008000804 */
[----:B------:R-:W-:Y:S04]  /*1a70*/  @P0 STS [R3+UR4], R10 ;  /* 0x0000000a03000988 */ /* 0x000fe80008000804 */
[----:B------:R1:W-:Y:S01]  /*1a80*/  @P0 STS [R3+UR4+0x400], R6 ;  /* 0x0004000603000988 */ /* 0x0003e20008000804 */
[----:B------:R-:W-:Y:S01]  /*1a90*/  IADD3 R5, R4, UR4, RZ ;  /* 0x0000000404057c10 */ /* 0x000fe2000fffe0ff */
[----:B0-----:R-:W0:Y:S08]  /*1aa0*/  LDC.64 R20, c[0x0][0x230] ;  /* 0x00008c00ff147b82 */ /* 0x001e300000000a00 */
[----:B------:R-:W-:Y:S08]  /*1ab0*/  BAR.SYNC.DEFER_BLOCKING 0x0 ;  /* 0x0000000000007b1d */ /* 0x000ff00000010000 */
[----:B-1----:R-:W1:Y:S01]  /*1ac0*/  LDC.64 R6, c[0x0][0x228] ;  /* 0x00008a00ff067b82 */ /* 0x002e620000000a00 */
[----:B------:R-:W-:Y:S04]  /*1ad0*/  LDS R12, [R4+UR4] ;  /* 0x00000004040c7984 */ /* 0x000fe80008000800 */
[----:B------:R-:W-:Y:S04]  /*1ae0*/  LDS R13, [R4+UR4+0x20] ;  /* 0x00002004040d7984 */ /* 0x000fe80008000800 */
[----:B------:R-:W-:Y:S04]  /*1af0*/  LDS R14, [R4+UR4+0x40] ;  /* 0x00004004040e7984 */ /* 0x000fe80008000800 */
[----:B------:R-:W2:Y:S04]  /*1b00*/  LDS R15, [R4+UR4+0x60] ;  /* 0x00006004040f7984 */ /* 0x000ea80008000800 */
[----:B------:R-:W-:Y:S04]  /*1b10*/  LDS R16, [R4+UR4+0x400] ;  /* 0x0004000404107984 */ /* 0x000fe80008000800 */
[----:B------:R-:W-:Y:S04]  /*1b20*/  LDS R17, [R4+UR4+0x420] ;  /* 0x0004200404117984 */ /* 0x000fe80008000800 */
[----:B------:R-:W-:Y:S04]  /*1b30*/  LDS R18, [R4+UR4+0x440] ;  /* 0x0004400404127984 */ /* 0x000fe80008000800 */
[----:B------:R-:W3:Y:S04]  /*1b40*/  LDS R19, [R4+UR4+0x460] ;  /* 0x0004600404137984 */ /* 0x000ee80008000800 */
[----:B------:R-:W-:Y:S04]  /*1b50*/  LDS R8, [R4+UR4+0x800] ;  /* 0x0008000404087984 */ /* 0x000fe80008000800 */
[----:B------:R-:W-:Y:S04]  /*1b60*/  LDS R9, [R4+UR4+0x820] ;  /* 0x0008200404097984 */ /* 0x000fe80008000800 */
[----:B------:R-:W-:Y:S04]  /*1b70*/  LDS R10, [R4+UR4+0x840] ;  /* 0x00084004040a7984 */ /* 0x000fe80008000800 */
[----:B------:R-:W4:Y:S01]  /*1b80*/  LDS R11, [R4+UR4+0x860] ;  /* 0x00086004040b7984 */ /* 0x000f220008000800 */
[----:B------:R-:W-:Y:S01]  /*1b90*/  IMAD R32, R32, -0x1c, R5 ;  /* 0xffffffe420207824 */ /* 0x000fe200078e0205 */
[----:B------:R-:W-:Y:S01]  /*1ba0*/  BAR.SYNC.DEFER_BLOCKING 0x0 ;  /* 0x0000000000007b1d */ /* 0x000fe20000010000 */
[----:B------:R-:W-:-:S05]  /*1bb0*/  LOP3.LUT R3, R0, 0x1f, RZ, 0xc0, !PT ;  /* 0x0000001f00037812 */ /* 0x000fca00078ec0ff */
[----:B--2---:R-:W-:Y:S01]  /*1bc0*/  STS.128 [R32], R12 ;  /* 0x0000000c20007388 */ /* 0x004fe20000000c00 */
[----:B------:R-:W-:Y:S01]  /*1bd0*/  LEA R22, R3, UR4, 0x2 ;  /* 0x0000000403167c11 */ /* 0x000fe2000f8e10ff */
[----:B------:R-:W-:Y:S06]  /*1be0*/  BAR.SYNC.DEFER_BLOCKING 0x0 ;  /* 0x0000000000007b1d */ /* 0x000fec0000010000 */
[----:B------:R-:W2:Y:S02]  /*1bf0*/  LDS R23, [R22] ;  /* 0x0000000016177984 */ /* 0x000ea40000000800 */
[----:B------:R-:W-:Y:S06]  /*1c00*/  BAR.SYNC.DEFER_BLOCKING 0x0 ;  /* 0x0000000000007b1d */ /* 0x000fec0000010000 */
[----:B---3--:R-:W-:Y:S02]  /*1c10*/  STS.128 [R32], R16 ;  /* 0x0000001020007388 */ /* 0x008fe40000000c00 */
[----:B------:R-:W-:Y:S06]  /*1c20*/  BAR.SYNC.DEFER_BLOCKING 0x0 ;  /* 0x0000000000007b1d */ /* 0x000fec0000010000 */
[----:B------:R-:W3:Y:S02]  /*1c30*/  LDS R25, [R22] ;  /* 0x0000000016197984 */ /* 0x000ee40000000800 */
[----:B------:R-:W-:Y:S01]  /*1c40*/  BAR.SYNC.DEFER_BLOCKING 0x0 ;  /* 0x0000000000007b1d */ /* 0x000fe20000010000 */
[----:B------:R-:W-:-:S04]  /*1c50*/  LOP3.LUT R29, R29, 0x1f, R0, 0xf8, !PT ;  /* 0x0000001f1d1d7812 */ /* 0x000fc800078ef800 */
[----:B------:R-:W-:-:S04]  /*1c60*/  ISETP.GE.AND P0, PT, R29, 0xc0, PT ;  /* 0x000000c01d00780c */ /* 0x000fc80003f06270 */
[----:B------:R-:W-:Y:S01]  /*1c70*/  ISETP.EQ.AND P0, PT, R2, RZ, !P0 ;  /* 0x000000ff0200720c */ /* 0x000fe20004702270 */
[----:B----4-:R4:W-:Y:S01]  /*1c80*/  STS.128 [R32], R8 ;  /* 0x0000000820007388 */ /* 0x0109e20000000c00 */
[C---:B-1----:R-:W-:Y:S01]  /*1c90*/  IMAD.WIDE R2, R29.reuse, 0x4, R6 ;  /* 0x000000041d027825 */ /* 0x042fe200078e0206 */
[----:B------:R-:W-:Y:S03]  /*1ca0*/  BAR.SYNC.DEFER_BLOCKING 0x0 ;  /* 0x0000000000007b1d */ /* 0x000fe60000010000 */
[----:B0-----:R-:W-:-:S07]  /*1cb0*/  IMAD.WIDE R4, R29, 0x4, R20 ;  /* 0x000000041d047825 */ /* 0x001fce00078e0214 */
[----:B--2---:R4:W-:Y:S04]  /*1cc0*/  @P0 STG.E desc[UR6][R2.64], R23 ;  /* 0x0000001702000986 */ /* 0x0049e8000c101906 */
[----:B---3--:R4:W-:Y:S01]  /*1cd0*/  @P0 STG.E desc[UR6][R4.64], R25 ;  /* 0x0000001904000986 */ /* 0x0089e2000c101906 */
[----:B------:R-:W-:Y:S05]  /*1ce0*/  @!P0 EXIT ;  /* 0x000000000000894d */ /* 0x000fea0003800000 */
[----:B----4-:R-:W0:Y:S01]  /*1cf0*/  LDS R5, [R22] ;  /* 0x0000000016057984 */ /* 0x010e220000000800 */
[----:B------:R-:W1:Y:S02]  /*1d00*/  LDC.64 R2, c[0x0][0x238] ;  /* 0x00008e00ff027b82 */ /* 0x000e640000000a00 */
[----:B-1----:R-:W-:-:S05]  /*1d10*/  IMAD.WIDE R2, R29, 0x4, R2 ;  /* 0x000000041d027825 */ /* 0x002fca00078e0202 */
[----:B0-----:R-:W-:Y:S01]  /*1d20*/  STG.E desc[UR6][R2.64], R5 ;  /* 0x0000000502007986 */ /* 0x001fe2000c101906 */
[----:B------:R-:W-:Y:S05]  /*1d30*/  EXIT ;  /* 0x000000000000794d */ /* 0x000fea0003800000 */
.L_x_0:
[----:B------:R-:W-:-:S00]  /*1d40*/  BRA `(.L_x_0) ;  /* 0xfffffffc00fc7947 */ /* 0x000fc0000383ffff */
[----:B------:R-:W-:-:S00]  /*1d50*/  NOP ;  /* 0x0000000000007918 */ /* 0x000fc00000000000 */
        /* <DEDUP_REMOVED lines=10> */
.L_x_1:


//--------------------- .nv.shared.triton_per_fused_native_group_norm_21 --------------------------
	.section	.nv.shared.triton_per_fused_native_group_norm_21,"aw",@nobits
	.sectionflags	@""
	.align	16
	.zero		1024


//--------------------- .nv.constant0.triton_per_fused_native_group_norm_21 --------------------------
	.section	.nv.constant0.triton_per_fused_native_group_norm_21,"a",@progbits
	.sectionflags	@""
	.align	4
.nv.constant0.triton_per_fused_native_group_norm_21:
	.zero		584
